//
// Generated by NVIDIA NVVM Compiler
//
// Compiler Build ID: CL-36424714
// Cuda compilation tools, release 13.0, V13.0.88
// Based on NVVM 20.0.0
//

.version 9.0
.target sm_100
.address_size 64

	// .globl	_Z12knn2d_kernelILi4ELi2048EEvPK6float2iS2_iPSt4pairIifEi
.extern .shared .align 16 .b8 smem[];

.visible .entry _Z12knn2d_kernelILi4ELi2048EEvPK6float2iS2_iPSt4pairIifEi(
	.param .u64 .ptr .align 1 _Z12knn2d_kernelILi4ELi2048EEvPK6float2iS2_iPSt4pairIifEi_param_0,
	.param .u32 _Z12knn2d_kernelILi4ELi2048EEvPK6float2iS2_iPSt4pairIifEi_param_1,
	.param .u64 .ptr .align 1 _Z12knn2d_kernelILi4ELi2048EEvPK6float2iS2_iPSt4pairIifEi_param_2,
	.param .u32 _Z12knn2d_kernelILi4ELi2048EEvPK6float2iS2_iPSt4pairIifEi_param_3,
	.param .u64 .ptr .align 1 _Z12knn2d_kernelILi4ELi2048EEvPK6float2iS2_iPSt4pairIifEi_param_4,
	.param .u32 _Z12knn2d_kernelILi4ELi2048EEvPK6float2iS2_iPSt4pairIifEi_param_5
)
{
	.local .align 16 .b8 	__local_depot0[784];
	.reg .b64 	%SP;
	.reg .b64 	%SPL;
	.reg .pred 	%p<212>;
	.reg .b32 	%r<572>;
	.reg .b32 	%f<249>;
	.reg .b64 	%rd<264>;

	mov.u64 	%SPL, __local_depot0;
	ld.param.u64 	%rd32, [_Z12knn2d_kernelILi4ELi2048EEvPK6float2iS2_iPSt4pairIifEi_param_0];
	ld.param.u32 	%r181, [_Z12knn2d_kernelILi4ELi2048EEvPK6float2iS2_iPSt4pairIifEi_param_1];
	ld.param.u64 	%rd33, [_Z12knn2d_kernelILi4ELi2048EEvPK6float2iS2_iPSt4pairIifEi_param_2];
	ld.param.u32 	%r182, [_Z12knn2d_kernelILi4ELi2048EEvPK6float2iS2_iPSt4pairIifEi_param_3];
	ld.param.u32 	%r183, [_Z12knn2d_kernelILi4ELi2048EEvPK6float2iS2_iPSt4pairIifEi_param_5];
	add.u64 	%rd1, %SPL, 0;
	add.u64 	%rd2, %SPL, 272;
	add.u64 	%rd3, %SPL, 400;
	add.u64 	%rd4, %SPL, 528;
	add.u64 	%rd5, %SPL, 656;
	mov.u32 	%r1, %tid.x;
	shr.u32 	%r184, %r1, 5;
	and.b32  	%r2, %r1, 31;
	mov.u32 	%r185, %ctaid.x;
	shl.b32 	%r186, %r185, 2;
	add.s32 	%r3, %r186, %r184;
	setp.ge.s32 	%p1, %r3, %r181;
	mul.lo.s32 	%r4, %r183, %r184;
	@%p1 bra 	$L__BB0_192;
	setp.ne.s32 	%p2, %r2, 0;
	mov.b32 	%r520, 0;
	mov.u32 	%r521, %r520;
	@%p2 bra 	$L__BB0_3;
	cvta.to.global.u64 	%rd40, %rd32;
	mul.wide.s32 	%rd41, %r3, 8;
	add.s64 	%rd42, %rd40, %rd41;
	ld.global.nc.v2.u32 	{%r520, %r521}, [%rd42];
$L__BB0_3:
	ld.param.u32 	%r514, [_Z12knn2d_kernelILi4ELi2048EEvPK6float2iS2_iPSt4pairIifEi_param_5];
	shfl.sync.idx.b32	%r188|%p3, %r520, 0, 31, -1;
	mov.b32 	%f242, %r188;
	shfl.sync.idx.b32	%r189|%p4, %r521, 0, 31, -1;
	mov.b32 	%f241, %r189;
	shr.s32 	%r522, %r514, 5;
	st.local.u32 	[%rd1+260], %r522;
	mov.b32 	%r190, 0;
	st.local.u32 	[%rd1+256], %r190;
	mov.b32 	%r191, -8388609;
	st.local.u32 	[%rd1+264], %r191;
	mov.b32 	%r192, -1;
	st.local.u32 	[%rd1+268], %r192;
$L__BB0_4:
	setp.lt.s32 	%p5, %r182, 1;
	@%p5 bra 	$L__BB0_51;
	mov.u32 	%r12, %ntid.x;
	mul.wide.u32 	%rd6, %r12, 8;
	shl.b32 	%r194, %r1, 3;
	mov.u32 	%r195, smem;
	add.s32 	%r13, %r195, %r194;
	shl.b32 	%r14, %r12, 3;
	cvta.to.global.u64 	%rd7, %rd33;
	mov.b32 	%r523, 0;
	mov.f32 	%f246, 0fFF7FFFFF;
$L__BB0_6:
	sub.s32 	%r16, %r182, %r523;
	min.s32 	%r17, %r16, 2048;
	setp.le.s32 	%p6, %r16, %r1;
	@%p6 bra 	$L__BB0_9;
	add.s32 	%r196, %r1, %r523;
	mul.wide.u32 	%rd43, %r196, 8;
	add.s64 	%rd263, %rd7, %rd43;
	mov.u32 	%r524, %r13;
	mov.u32 	%r525, %r1;
$L__BB0_8:
	ld.global.nc.v2.f32 	{%f67, %f68}, [%rd263];
	st.shared.v2.f32 	[%r524], {%f67, %f68};
	add.s32 	%r525, %r525, %r12;
	add.s64 	%rd263, %rd263, %rd6;
	add.s32 	%r524, %r524, %r14;
	setp.lt.s32 	%p7, %r525, %r17;
	@%p7 bra 	$L__BB0_8;
$L__BB0_9:
	setp.ge.s32 	%p8, %r3, %r181;
	bar.sync 	0;
	setp.le.s32 	%p9, %r16, %r2;
	or.pred  	%p10, %p8, %p9;
	@%p10 bra 	$L__BB0_50;
	mov.u32 	%r526, %r2;
$L__BB0_11:
	shl.b32 	%r197, %r526, 3;
	mov.u32 	%r198, smem;
	add.s32 	%r199, %r198, %r197;
	ld.shared.v2.f32 	{%f69, %f70}, [%r199];
	sub.f32 	%f71, %f69, %f242;
	sub.f32 	%f72, %f70, %f241;
	mul.f32 	%f73, %f72, %f72;
	fma.rn.f32 	%f7, %f71, %f71, %f73;
	add.s32 	%r23, %r526, %r523;
	ld.local.u32 	%r24, [%rd1+256];
	ld.local.u32 	%r200, [%rd1+260];
	setp.ge.s32 	%p11, %r24, %r200;
	@%p11 bra 	$L__BB0_15;
	mul.wide.s32 	%rd48, %r24, 4;
	add.s64 	%rd49, %rd1, %rd48;
	st.local.f32 	[%rd49], %f7;
	ld.local.u32 	%r206, [%rd1+256];
	mul.wide.s32 	%rd50, %r206, 4;
	add.s64 	%rd51, %rd1, %rd50;
	st.local.u32 	[%rd51+128], %r23;
	ld.local.f32 	%f246, [%rd1+264];
	setp.leu.f32 	%p75, %f7, %f246;
	ld.local.u32 	%r25, [%rd1+256];
	@%p75 bra 	$L__BB0_14;
	st.local.f32 	[%rd1+264], %f7;
	st.local.u32 	[%rd1+268], %r25;
	mov.f32 	%f246, %f7;
$L__BB0_14:
	add.s32 	%r207, %r25, 1;
	st.local.u32 	[%rd1+256], %r207;
	bra.uni 	$L__BB0_49;
$L__BB0_15:
	setp.geu.f32 	%p12, %f7, %f246;
	@%p12 bra 	$L__BB0_49;
	ld.local.u32 	%r202, [%rd1+268];
	mul.wide.s32 	%rd44, %r202, 4;
	add.s64 	%rd45, %rd1, %rd44;
	st.local.f32 	[%rd45], %f7;
	ld.local.u32 	%r203, [%rd1+268];
	mul.wide.s32 	%rd46, %r203, 4;
	add.s64 	%rd47, %rd1, %rd46;
	st.local.u32 	[%rd47+128], %r23;
	ld.local.u32 	%r26, [%rd1+260];
	ld.local.f32 	%f246, [%rd1];
	setp.lt.s32 	%p13, %r26, 2;
	mov.b32 	%r527, 0;
	@%p13 bra 	$L__BB0_48;
	add.s32 	%r204, %r26, -2;
	min.u32 	%r205, %r204, 30;
	add.s32 	%r27, %r205, 2;
	ld.local.f32 	%f74, [%rd1+4];
	setp.gt.f32 	%p14, %f74, %f246;
	selp.f32 	%f246, %f74, %f246, %p14;
	selp.u32 	%r527, 1, 0, %p14;
	setp.eq.s32 	%p15, %r204, 0;
	@%p15 bra 	$L__BB0_48;
	ld.local.f32 	%f75, [%rd1+8];
	setp.gt.f32 	%p16, %f75, %f246;
	selp.f32 	%f246, %f75, %f246, %p16;
	selp.b32 	%r527, 2, %r527, %p16;
	setp.eq.s32 	%p17, %r27, 3;
	@%p17 bra 	$L__BB0_48;
	ld.local.f32 	%f76, [%rd1+12];
	setp.gt.f32 	%p18, %f76, %f246;
	selp.f32 	%f246, %f76, %f246, %p18;
	selp.b32 	%r527, 3, %r527, %p18;
	setp.eq.s32 	%p19, %r27, 4;
	@%p19 bra 	$L__BB0_48;
	ld.local.f32 	%f77, [%rd1+16];
	setp.gt.f32 	%p20, %f77, %f246;
	selp.f32 	%f246, %f77, %f246, %p20;
	selp.b32 	%r527, 4, %r527, %p20;
	setp.eq.s32 	%p21, %r27, 5;
	@%p21 bra 	$L__BB0_48;
	ld.local.f32 	%f78, [%rd1+20];
	setp.gt.f32 	%p22, %f78, %f246;
	selp.f32 	%f246, %f78, %f246, %p22;
	selp.b32 	%r527, 5, %r527, %p22;
	setp.eq.s32 	%p23, %r27, 6;
	@%p23 bra 	$L__BB0_48;
	ld.local.f32 	%f79, [%rd1+24];
	setp.gt.f32 	%p24, %f79, %f246;
	selp.f32 	%f246, %f79, %f246, %p24;
	selp.b32 	%r527, 6, %r527, %p24;
	setp.eq.s32 	%p25, %r27, 7;
	@%p25 bra 	$L__BB0_48;
	ld.local.f32 	%f80, [%rd1+28];
	setp.gt.f32 	%p26, %f80, %f246;
	selp.f32 	%f246, %f80, %f246, %p26;
	selp.b32 	%r527, 7, %r527, %p26;
	setp.eq.s32 	%p27, %r27, 8;
	@%p27 bra 	$L__BB0_48;
	ld.local.f32 	%f81, [%rd1+32];
	setp.gt.f32 	%p28, %f81, %f246;
	selp.f32 	%f246, %f81, %f246, %p28;
	selp.b32 	%r527, 8, %r527, %p28;
	setp.eq.s32 	%p29, %r27, 9;
	@%p29 bra 	$L__BB0_48;
	ld.local.f32 	%f82, [%rd1+36];
	setp.gt.f32 	%p30, %f82, %f246;
	selp.f32 	%f246, %f82, %f246, %p30;
	selp.b32 	%r527, 9, %r527, %p30;
	setp.eq.s32 	%p31, %r27, 10;
	@%p31 bra 	$L__BB0_48;
	ld.local.f32 	%f83, [%rd1+40];
	setp.gt.f32 	%p32, %f83, %f246;
	selp.f32 	%f246, %f83, %f246, %p32;
	selp.b32 	%r527, 10, %r527, %p32;
	setp.eq.s32 	%p33, %r27, 11;
	@%p33 bra 	$L__BB0_48;
	ld.local.f32 	%f84, [%rd1+44];
	setp.gt.f32 	%p34, %f84, %f246;
	selp.f32 	%f246, %f84, %f246, %p34;
	selp.b32 	%r527, 11, %r527, %p34;
	setp.eq.s32 	%p35, %r27, 12;
	@%p35 bra 	$L__BB0_48;
	ld.local.f32 	%f85, [%rd1+48];
	setp.gt.f32 	%p36, %f85, %f246;
	selp.f32 	%f246, %f85, %f246, %p36;
	selp.b32 	%r527, 12, %r527, %p36;
	setp.eq.s32 	%p37, %r27, 13;
	@%p37 bra 	$L__BB0_48;
	ld.local.f32 	%f86, [%rd1+52];
	setp.gt.f32 	%p38, %f86, %f246;
	selp.f32 	%f246, %f86, %f246, %p38;
	selp.b32 	%r527, 13, %r527, %p38;
	setp.eq.s32 	%p39, %r27, 14;
	@%p39 bra 	$L__BB0_48;
	ld.local.f32 	%f87, [%rd1+56];
	setp.gt.f32 	%p40, %f87, %f246;
	selp.f32 	%f246, %f87, %f246, %p40;
	selp.b32 	%r527, 14, %r527, %p40;
	setp.eq.s32 	%p41, %r27, 15;
	@%p41 bra 	$L__BB0_48;
	ld.local.f32 	%f88, [%rd1+60];
	setp.gt.f32 	%p42, %f88, %f246;
	selp.f32 	%f246, %f88, %f246, %p42;
	selp.b32 	%r527, 15, %r527, %p42;
	setp.eq.s32 	%p43, %r27, 16;
	@%p43 bra 	$L__BB0_48;
	ld.local.f32 	%f89, [%rd1+64];
	setp.gt.f32 	%p44, %f89, %f246;
	selp.f32 	%f246, %f89, %f246, %p44;
	selp.b32 	%r527, 16, %r527, %p44;
	setp.eq.s32 	%p45, %r27, 17;
	@%p45 bra 	$L__BB0_48;
	ld.local.f32 	%f90, [%rd1+68];
	setp.gt.f32 	%p46, %f90, %f246;
	selp.f32 	%f246, %f90, %f246, %p46;
	selp.b32 	%r527, 17, %r527, %p46;
	setp.eq.s32 	%p47, %r27, 18;
	@%p47 bra 	$L__BB0_48;
	ld.local.f32 	%f91, [%rd1+72];
	setp.gt.f32 	%p48, %f91, %f246;
	selp.f32 	%f246, %f91, %f246, %p48;
	selp.b32 	%r527, 18, %r527, %p48;
	setp.eq.s32 	%p49, %r27, 19;
	@%p49 bra 	$L__BB0_48;
	ld.local.f32 	%f92, [%rd1+76];
	setp.gt.f32 	%p50, %f92, %f246;
	selp.f32 	%f246, %f92, %f246, %p50;
	selp.b32 	%r527, 19, %r527, %p50;
	setp.eq.s32 	%p51, %r27, 20;
	@%p51 bra 	$L__BB0_48;
	ld.local.f32 	%f93, [%rd1+80];
	setp.gt.f32 	%p52, %f93, %f246;
	selp.f32 	%f246, %f93, %f246, %p52;
	selp.b32 	%r527, 20, %r527, %p52;
	setp.eq.s32 	%p53, %r27, 21;
	@%p53 bra 	$L__BB0_48;
	ld.local.f32 	%f94, [%rd1+84];
	setp.gt.f32 	%p54, %f94, %f246;
	selp.f32 	%f246, %f94, %f246, %p54;
	selp.b32 	%r527, 21, %r527, %p54;
	setp.eq.s32 	%p55, %r27, 22;
	@%p55 bra 	$L__BB0_48;
	ld.local.f32 	%f95, [%rd1+88];
	setp.gt.f32 	%p56, %f95, %f246;
	selp.f32 	%f246, %f95, %f246, %p56;
	selp.b32 	%r527, 22, %r527, %p56;
	setp.eq.s32 	%p57, %r27, 23;
	@%p57 bra 	$L__BB0_48;
	ld.local.f32 	%f96, [%rd1+92];
	setp.gt.f32 	%p58, %f96, %f246;
	selp.f32 	%f246, %f96, %f246, %p58;
	selp.b32 	%r527, 23, %r527, %p58;
	setp.eq.s32 	%p59, %r27, 24;
	@%p59 bra 	$L__BB0_48;
	ld.local.f32 	%f97, [%rd1+96];
	setp.gt.f32 	%p60, %f97, %f246;
	selp.f32 	%f246, %f97, %f246, %p60;
	selp.b32 	%r527, 24, %r527, %p60;
	setp.eq.s32 	%p61, %r27, 25;
	@%p61 bra 	$L__BB0_48;
	ld.local.f32 	%f98, [%rd1+100];
	setp.gt.f32 	%p62, %f98, %f246;
	selp.f32 	%f246, %f98, %f246, %p62;
	selp.b32 	%r527, 25, %r527, %p62;
	setp.eq.s32 	%p63, %r27, 26;
	@%p63 bra 	$L__BB0_48;
	ld.local.f32 	%f99, [%rd1+104];
	setp.gt.f32 	%p64, %f99, %f246;
	selp.f32 	%f246, %f99, %f246, %p64;
	selp.b32 	%r527, 26, %r527, %p64;
	setp.eq.s32 	%p65, %r27, 27;
	@%p65 bra 	$L__BB0_48;
	ld.local.f32 	%f100, [%rd1+108];
	setp.gt.f32 	%p66, %f100, %f246;
	selp.f32 	%f246, %f100, %f246, %p66;
	selp.b32 	%r527, 27, %r527, %p66;
	setp.eq.s32 	%p67, %r27, 28;
	@%p67 bra 	$L__BB0_48;
	ld.local.f32 	%f101, [%rd1+112];
	setp.gt.f32 	%p68, %f101, %f246;
	selp.f32 	%f246, %f101, %f246, %p68;
	selp.b32 	%r527, 28, %r527, %p68;
	setp.eq.s32 	%p69, %r27, 29;
	@%p69 bra 	$L__BB0_48;
	ld.local.f32 	%f102, [%rd1+116];
	setp.gt.f32 	%p70, %f102, %f246;
	selp.f32 	%f246, %f102, %f246, %p70;
	selp.b32 	%r527, 29, %r527, %p70;
	setp.eq.s32 	%p71, %r27, 30;
	@%p71 bra 	$L__BB0_48;
	ld.local.f32 	%f103, [%rd1+120];
	setp.gt.f32 	%p72, %f103, %f246;
	selp.f32 	%f246, %f103, %f246, %p72;
	selp.b32 	%r527, 30, %r527, %p72;
	setp.eq.s32 	%p73, %r27, 31;
	@%p73 bra 	$L__BB0_48;
	ld.local.f32 	%f104, [%rd1+124];
	setp.gt.f32 	%p74, %f104, %f246;
	selp.f32 	%f246, %f104, %f246, %p74;
	selp.b32 	%r527, 31, %r527, %p74;
$L__BB0_48:
	st.local.f32 	[%rd1+264], %f246;
	st.local.u32 	[%rd1+268], %r527;
$L__BB0_49:
	add.s32 	%r526, %r526, 32;
	setp.lt.s32 	%p76, %r526, %r17;
	@%p76 bra 	$L__BB0_11;
$L__BB0_50:
	bar.sync 	0;
	add.s32 	%r523, %r523, 2048;
	setp.lt.s32 	%p77, %r523, %r182;
	@%p77 bra 	$L__BB0_6;
$L__BB0_51:
	ld.param.u32 	%r515, [_Z12knn2d_kernelILi4ELi2048EEvPK6float2iS2_iPSt4pairIifEi_param_5];
	shl.b32 	%r208, %r4, 2;
	mov.u32 	%r209, smem;
	add.s32 	%r210, %r209, %r208;
	add.s32 	%r62, %r210, 16384;
	shl.b32 	%r211, %r515, 4;
	add.s32 	%r63, %r62, %r211;
	setp.ge.s32 	%p78, %r3, %r181;
	@%p78 bra 	$L__BB0_91;
	ld.local.u32 	%r64, [%rd1+256];
	setp.lt.s32 	%p79, %r64, 2;
	@%p79 bra 	$L__BB0_58;
	mov.b32 	%r528, 1;
$L__BB0_54:
	mul.wide.u32 	%rd52, %r528, 4;
	add.s64 	%rd53, %rd1, %rd52;
	ld.local.f32 	%f45, [%rd53];
	ld.local.u32 	%r66, [%rd53+128];
	mov.u32 	%r529, %r528;
$L__BB0_55:
	add.s32 	%r68, %r529, -1;
	mul.wide.u32 	%rd54, %r68, 4;
	add.s64 	%rd11, %rd1, %rd54;
	ld.local.f32 	%f46, [%rd11];
	setp.leu.f32 	%p80, %f46, %f45;
	mov.u32 	%r530, %r529;
	@%p80 bra 	$L__BB0_57;
	st.local.f32 	[%rd11+4], %f46;
	ld.local.u32 	%r214, [%rd11+128];
	st.local.u32 	[%rd11+132], %r214;
	setp.gt.s32 	%p81, %r529, 1;
	mov.b32 	%r530, 0;
	mov.u32 	%r529, %r68;
	@%p81 bra 	$L__BB0_55;
$L__BB0_57:
	mul.wide.s32 	%rd55, %r530, 4;
	add.s64 	%rd56, %rd1, %rd55;
	st.local.f32 	[%rd56], %f45;
	st.local.u32 	[%rd56+128], %r66;
	add.s32 	%r528, %r528, 1;
	setp.ne.s32 	%p82, %r528, %r64;
	@%p82 bra 	$L__BB0_54;
$L__BB0_58:
	setp.lt.s32 	%p83, %r522, 1;
	@%p83 bra 	$L__BB0_91;
	mul.lo.s32 	%r215, %r522, %r2;
	add.s32 	%r216, %r522, -1;
	min.u32 	%r217, %r216, 31;
	add.s32 	%r71, %r217, 1;
	ld.local.f32 	%f105, [%rd1];
	shl.b32 	%r218, %r215, 2;
	add.s32 	%r72, %r63, %r218;
	st.shared.f32 	[%r72], %f105;
	ld.local.u32 	%r219, [%rd1+128];
	add.s32 	%r73, %r62, %r218;
	st.shared.u32 	[%r73], %r219;
	setp.eq.s32 	%p84, %r216, 0;
	@%p84 bra 	$L__BB0_91;
	ld.local.f32 	%f106, [%rd1+4];
	st.shared.f32 	[%r72+4], %f106;
	ld.local.u32 	%r220, [%rd1+132];
	st.shared.u32 	[%r73+4], %r220;
	setp.eq.s32 	%p85, %r71, 2;
	@%p85 bra 	$L__BB0_91;
	ld.local.f32 	%f107, [%rd1+8];
	st.shared.f32 	[%r72+8], %f107;
	ld.local.u32 	%r221, [%rd1+136];
	st.shared.u32 	[%r73+8], %r221;
	setp.eq.s32 	%p86, %r71, 3;
	@%p86 bra 	$L__BB0_91;
	ld.local.f32 	%f108, [%rd1+12];
	st.shared.f32 	[%r72+12], %f108;
	ld.local.u32 	%r222, [%rd1+140];
	st.shared.u32 	[%r73+12], %r222;
	setp.eq.s32 	%p87, %r71, 4;
	@%p87 bra 	$L__BB0_91;
	ld.local.f32 	%f109, [%rd1+16];
	st.shared.f32 	[%r72+16], %f109;
	ld.local.u32 	%r223, [%rd1+144];
	st.shared.u32 	[%r73+16], %r223;
	setp.eq.s32 	%p88, %r71, 5;
	@%p88 bra 	$L__BB0_91;
	ld.local.f32 	%f110, [%rd1+20];
	st.shared.f32 	[%r72+20], %f110;
	ld.local.u32 	%r224, [%rd1+148];
	st.shared.u32 	[%r73+20], %r224;
	setp.eq.s32 	%p89, %r71, 6;
	@%p89 bra 	$L__BB0_91;
	ld.local.f32 	%f111, [%rd1+24];
	st.shared.f32 	[%r72+24], %f111;
	ld.local.u32 	%r225, [%rd1+152];
	st.shared.u32 	[%r73+24], %r225;
	setp.eq.s32 	%p90, %r71, 7;
	@%p90 bra 	$L__BB0_91;
	ld.local.f32 	%f112, [%rd1+28];
	st.shared.f32 	[%r72+28], %f112;
	ld.local.u32 	%r226, [%rd1+156];
	st.shared.u32 	[%r73+28], %r226;
	setp.eq.s32 	%p91, %r71, 8;
	@%p91 bra 	$L__BB0_91;
	ld.local.f32 	%f113, [%rd1+32];
	st.shared.f32 	[%r72+32], %f113;
	ld.local.u32 	%r227, [%rd1+160];
	st.shared.u32 	[%r73+32], %r227;
	setp.eq.s32 	%p92, %r71, 9;
	@%p92 bra 	$L__BB0_91;
	ld.local.f32 	%f114, [%rd1+36];
	st.shared.f32 	[%r72+36], %f114;
	ld.local.u32 	%r228, [%rd1+164];
	st.shared.u32 	[%r73+36], %r228;
	setp.eq.s32 	%p93, %r71, 10;
	@%p93 bra 	$L__BB0_91;
	ld.local.f32 	%f115, [%rd1+40];
	st.shared.f32 	[%r72+40], %f115;
	ld.local.u32 	%r229, [%rd1+168];
	st.shared.u32 	[%r73+40], %r229;
	setp.eq.s32 	%p94, %r71, 11;
	@%p94 bra 	$L__BB0_91;
	ld.local.f32 	%f116, [%rd1+44];
	st.shared.f32 	[%r72+44], %f116;
	ld.local.u32 	%r230, [%rd1+172];
	st.shared.u32 	[%r73+44], %r230;
	setp.eq.s32 	%p95, %r71, 12;
	@%p95 bra 	$L__BB0_91;
	ld.local.f32 	%f117, [%rd1+48];
	st.shared.f32 	[%r72+48], %f117;
	ld.local.u32 	%r231, [%rd1+176];
	st.shared.u32 	[%r73+48], %r231;
	setp.eq.s32 	%p96, %r71, 13;
	@%p96 bra 	$L__BB0_91;
	ld.local.f32 	%f118, [%rd1+52];
	st.shared.f32 	[%r72+52], %f118;
	ld.local.u32 	%r232, [%rd1+180];
	st.shared.u32 	[%r73+52], %r232;
	setp.eq.s32 	%p97, %r71, 14;
	@%p97 bra 	$L__BB0_91;
	ld.local.f32 	%f119, [%rd1+56];
	st.shared.f32 	[%r72+56], %f119;
	ld.local.u32 	%r233, [%rd1+184];
	st.shared.u32 	[%r73+56], %r233;
	setp.eq.s32 	%p98, %r71, 15;
	@%p98 bra 	$L__BB0_91;
	ld.local.f32 	%f120, [%rd1+60];
	st.shared.f32 	[%r72+60], %f120;
	ld.local.u32 	%r234, [%rd1+188];
	st.shared.u32 	[%r73+60], %r234;
	setp.eq.s32 	%p99, %r71, 16;
	@%p99 bra 	$L__BB0_91;
	ld.local.f32 	%f121, [%rd1+64];
	st.shared.f32 	[%r72+64], %f121;
	ld.local.u32 	%r235, [%rd1+192];
	st.shared.u32 	[%r73+64], %r235;
	setp.eq.s32 	%p100, %r71, 17;
	@%p100 bra 	$L__BB0_91;
	ld.local.f32 	%f122, [%rd1+68];
	st.shared.f32 	[%r72+68], %f122;
	ld.local.u32 	%r236, [%rd1+196];
	st.shared.u32 	[%r73+68], %r236;
	setp.eq.s32 	%p101, %r71, 18;
	@%p101 bra 	$L__BB0_91;
	ld.local.f32 	%f123, [%rd1+72];
	st.shared.f32 	[%r72+72], %f123;
	ld.local.u32 	%r237, [%rd1+200];
	st.shared.u32 	[%r73+72], %r237;
	setp.eq.s32 	%p102, %r71, 19;
	@%p102 bra 	$L__BB0_91;
	ld.local.f32 	%f124, [%rd1+76];
	st.shared.f32 	[%r72+76], %f124;
	ld.local.u32 	%r238, [%rd1+204];
	st.shared.u32 	[%r73+76], %r238;
	setp.eq.s32 	%p103, %r71, 20;
	@%p103 bra 	$L__BB0_91;
	ld.local.f32 	%f125, [%rd1+80];
	st.shared.f32 	[%r72+80], %f125;
	ld.local.u32 	%r239, [%rd1+208];
	st.shared.u32 	[%r73+80], %r239;
	setp.eq.s32 	%p104, %r71, 21;
	@%p104 bra 	$L__BB0_91;
	ld.local.f32 	%f126, [%rd1+84];
	st.shared.f32 	[%r72+84], %f126;
	ld.local.u32 	%r240, [%rd1+212];
	st.shared.u32 	[%r73+84], %r240;
	setp.eq.s32 	%p105, %r71, 22;
	@%p105 bra 	$L__BB0_91;
	ld.local.f32 	%f127, [%rd1+88];
	st.shared.f32 	[%r72+88], %f127;
	ld.local.u32 	%r241, [%rd1+216];
	st.shared.u32 	[%r73+88], %r241;
	setp.eq.s32 	%p106, %r71, 23;
	@%p106 bra 	$L__BB0_91;
	ld.local.f32 	%f128, [%rd1+92];
	st.shared.f32 	[%r72+92], %f128;
	ld.local.u32 	%r242, [%rd1+220];
	st.shared.u32 	[%r73+92], %r242;
	setp.eq.s32 	%p107, %r71, 24;
	@%p107 bra 	$L__BB0_91;
	ld.local.f32 	%f129, [%rd1+96];
	st.shared.f32 	[%r72+96], %f129;
	ld.local.u32 	%r243, [%rd1+224];
	st.shared.u32 	[%r73+96], %r243;
	setp.eq.s32 	%p108, %r71, 25;
	@%p108 bra 	$L__BB0_91;
	ld.local.f32 	%f130, [%rd1+100];
	st.shared.f32 	[%r72+100], %f130;
	ld.local.u32 	%r244, [%rd1+228];
	st.shared.u32 	[%r73+100], %r244;
	setp.eq.s32 	%p109, %r71, 26;
	@%p109 bra 	$L__BB0_91;
	ld.local.f32 	%f131, [%rd1+104];
	st.shared.f32 	[%r72+104], %f131;
	ld.local.u32 	%r245, [%rd1+232];
	st.shared.u32 	[%r73+104], %r245;
	setp.eq.s32 	%p110, %r71, 27;
	@%p110 bra 	$L__BB0_91;
	ld.local.f32 	%f132, [%rd1+108];
	st.shared.f32 	[%r72+108], %f132;
	ld.local.u32 	%r246, [%rd1+236];
	st.shared.u32 	[%r73+108], %r246;
	setp.eq.s32 	%p111, %r71, 28;
	@%p111 bra 	$L__BB0_91;
	ld.local.f32 	%f133, [%rd1+112];
	st.shared.f32 	[%r72+112], %f133;
	ld.local.u32 	%r247, [%rd1+240];
	st.shared.u32 	[%r73+112], %r247;
	setp.eq.s32 	%p112, %r71, 29;
	@%p112 bra 	$L__BB0_91;
	ld.local.f32 	%f134, [%rd1+116];
	st.shared.f32 	[%r72+116], %f134;
	ld.local.u32 	%r248, [%rd1+244];
	st.shared.u32 	[%r73+116], %r248;
	setp.eq.s32 	%p113, %r71, 30;
	@%p113 bra 	$L__BB0_91;
	ld.local.f32 	%f135, [%rd1+120];
	st.shared.f32 	[%r72+120], %f135;
	ld.local.u32 	%r249, [%rd1+248];
	st.shared.u32 	[%r73+120], %r249;
	setp.eq.s32 	%p114, %r71, 31;
	@%p114 bra 	$L__BB0_91;
	ld.local.f32 	%f136, [%rd1+124];
	st.shared.f32 	[%r72+124], %f136;
	ld.local.u32 	%r250, [%rd1+252];
	st.shared.u32 	[%r73+124], %r250;
$L__BB0_91:
	setp.ge.s32 	%p115, %r3, %r181;
	bar.warp.sync 	-1;
	setp.ne.s32 	%p116, %r2, 0;
	or.pred  	%p117, %p116, %p115;
	@%p117 bra 	$L__BB0_191;
	ld.param.u32 	%r516, [_Z12knn2d_kernelILi4ELi2048EEvPK6float2iS2_iPSt4pairIifEi_param_5];
	mov.b32 	%r252, 0;
	st.local.u32 	[%rd5+76], %r252;
	st.local.v4.u32 	[%rd5+80], {%r252, %r252, %r252, %r252};
	st.local.v4.u32 	[%rd5+96], {%r252, %r252, %r252, %r252};
	st.local.v4.u32 	[%rd5+112], {%r252, %r252, %r252, %r252};
	shl.b32 	%r253, %r516, 4;
	mov.u32 	%r254, %tid.x;
	shr.u32 	%r255, %r254, 5;
	mul.lo.s32 	%r256, %r516, %r255;
	shl.b32 	%r257, %r256, 2;
	add.s32 	%r259, %r209, %r257;
	add.s32 	%r74, %r259, 16384;
	add.s32 	%r75, %r74, %r253;
	ld.shared.f32 	%f137, [%r75];
	ld.shared.u32 	%r260, [%r259+16384];
	shl.b32 	%r261, %r522, 2;
	add.s32 	%r262, %r75, %r261;
	ld.shared.f32 	%f138, [%r262];
	add.s32 	%r263, %r74, %r261;
	ld.shared.u32 	%r264, [%r263];
	add.s32 	%r265, %r262, %r261;
	ld.shared.f32 	%f139, [%r265];
	add.s32 	%r266, %r263, %r261;
	ld.shared.u32 	%r267, [%r266];
	add.s32 	%r268, %r265, %r261;
	ld.shared.f32 	%f140, [%r268];
	st.local.v4.f32 	[%rd2], {%f137, %f138, %f139, %f140};
	add.s32 	%r269, %r266, %r261;
	ld.shared.u32 	%r270, [%r269];
	st.local.v4.u32 	[%rd3], {%r260, %r264, %r267, %r270};
	mov.b32 	%r271, 3;
	mov.b32 	%r272, 2;
	mov.b32 	%r273, 1;
	st.local.v4.u32 	[%rd4], {%r252, %r273, %r272, %r271};
	st.local.v4.u32 	[%rd5], {%r273, %r273, %r273, %r273};
	add.s32 	%r274, %r268, %r261;
	ld.shared.f32 	%f141, [%r274];
	add.s32 	%r275, %r269, %r261;
	ld.shared.u32 	%r276, [%r275];
	add.s32 	%r277, %r274, %r261;
	ld.shared.f32 	%f142, [%r277];
	add.s32 	%r278, %r275, %r261;
	ld.shared.u32 	%r279, [%r278];
	add.s32 	%r280, %r277, %r261;
	ld.shared.f32 	%f143, [%r280];
	add.s32 	%r281, %r278, %r261;
	ld.shared.u32 	%r282, [%r281];
	add.s32 	%r283, %r280, %r261;
	ld.shared.f32 	%f144, [%r283];
	st.local.v4.f32 	[%rd2+16], {%f141, %f142, %f143, %f144};
	add.s32 	%r284, %r281, %r261;
	ld.shared.u32 	%r285, [%r284];
	st.local.v4.u32 	[%rd3+16], {%r276, %r279, %r282, %r285};
	mov.b32 	%r286, 7;
	mov.b32 	%r287, 6;
	mov.b32 	%r288, 5;
	mov.b32 	%r289, 4;
	st.local.v4.u32 	[%rd4+16], {%r289, %r288, %r287, %r286};
	st.local.v4.u32 	[%rd5+16], {%r273, %r273, %r273, %r273};
	add.s32 	%r290, %r283, %r261;
	ld.shared.f32 	%f145, [%r290];
	add.s32 	%r291, %r284, %r261;
	ld.shared.u32 	%r292, [%r291];
	add.s32 	%r293, %r290, %r261;
	ld.shared.f32 	%f146, [%r293];
	add.s32 	%r294, %r291, %r261;
	ld.shared.u32 	%r295, [%r294];
	add.s32 	%r296, %r293, %r261;
	ld.shared.f32 	%f147, [%r296];
	add.s32 	%r297, %r294, %r261;
	ld.shared.u32 	%r298, [%r297];
	add.s32 	%r299, %r296, %r261;
	ld.shared.f32 	%f148, [%r299];
	st.local.v4.f32 	[%rd2+32], {%f145, %f146, %f147, %f148};
	add.s32 	%r300, %r297, %r261;
	ld.shared.u32 	%r301, [%r300];
	st.local.v4.u32 	[%rd3+32], {%r292, %r295, %r298, %r301};
	mov.b32 	%r302, 11;
	mov.b32 	%r303, 10;
	mov.b32 	%r304, 9;
	mov.b32 	%r305, 8;
	st.local.v4.u32 	[%rd4+32], {%r305, %r304, %r303, %r302};
	st.local.v4.u32 	[%rd5+32], {%r273, %r273, %r273, %r273};
	add.s32 	%r306, %r299, %r261;
	ld.shared.f32 	%f149, [%r306];
	add.s32 	%r307, %r300, %r261;
	ld.shared.u32 	%r308, [%r307];
	add.s32 	%r309, %r306, %r261;
	ld.shared.f32 	%f150, [%r309];
	add.s32 	%r310, %r307, %r261;
	ld.shared.u32 	%r311, [%r310];
	add.s32 	%r312, %r309, %r261;
	ld.shared.f32 	%f151, [%r312];
	add.s32 	%r313, %r310, %r261;
	ld.shared.u32 	%r314, [%r313];
	add.s32 	%r315, %r312, %r261;
	ld.shared.f32 	%f47, [%r315];
	st.local.v4.f32 	[%rd2+48], {%f149, %f150, %f151, %f47};
	add.s32 	%r316, %r313, %r261;
	ld.shared.u32 	%r317, [%r316];
	st.local.v4.u32 	[%rd3+48], {%r308, %r311, %r314, %r317};
	mov.b32 	%r531, 15;
	mov.b32 	%r318, 14;
	mov.b32 	%r319, 13;
	mov.b32 	%r320, 12;
	st.local.v4.u32 	[%rd4+48], {%r320, %r319, %r318, %r531};
	st.local.v4.u32 	[%rd5+48], {%r273, %r273, %r273, %r273};
	add.s32 	%r321, %r315, %r261;
	ld.shared.f32 	%f152, [%r321];
	add.s32 	%r322, %r316, %r261;
	ld.shared.u32 	%r323, [%r322];
	add.s32 	%r324, %r321, %r261;
	ld.shared.f32 	%f153, [%r324];
	add.s32 	%r325, %r322, %r261;
	ld.shared.u32 	%r326, [%r325];
	add.s32 	%r327, %r324, %r261;
	ld.shared.f32 	%f154, [%r327];
	add.s32 	%r328, %r325, %r261;
	ld.shared.u32 	%r329, [%r328];
	add.s32 	%r330, %r327, %r261;
	ld.shared.f32 	%f155, [%r330];
	st.local.v4.f32 	[%rd2+64], {%f152, %f153, %f154, %f155};
	add.s32 	%r331, %r328, %r261;
	ld.shared.u32 	%r332, [%r331];
	st.local.v4.u32 	[%rd3+64], {%r323, %r326, %r329, %r332};
	mov.b32 	%r333, 19;
	mov.b32 	%r334, 18;
	mov.b32 	%r335, 17;
	mov.b32 	%r336, 16;
	st.local.v4.u32 	[%rd4+64], {%r336, %r335, %r334, %r333};
	st.local.v4.u32 	[%rd5+64], {%r273, %r273, %r273, %r273};
	add.s32 	%r337, %r330, %r261;
	ld.shared.f32 	%f156, [%r337];
	add.s32 	%r338, %r331, %r261;
	ld.shared.u32 	%r339, [%r338];
	add.s32 	%r340, %r337, %r261;
	ld.shared.f32 	%f157, [%r340];
	add.s32 	%r341, %r338, %r261;
	ld.shared.u32 	%r342, [%r341];
	add.s32 	%r343, %r340, %r261;
	ld.shared.f32 	%f158, [%r343];
	add.s32 	%r344, %r341, %r261;
	ld.shared.u32 	%r345, [%r344];
	add.s32 	%r346, %r343, %r261;
	ld.shared.f32 	%f159, [%r346];
	st.local.v4.f32 	[%rd2+80], {%f156, %f157, %f158, %f159};
	add.s32 	%r347, %r344, %r261;
	ld.shared.u32 	%r348, [%r347];
	st.local.v4.u32 	[%rd3+80], {%r339, %r342, %r345, %r348};
	mov.b32 	%r349, 23;
	mov.b32 	%r350, 22;
	mov.b32 	%r351, 21;
	mov.b32 	%r352, 20;
	st.local.v4.u32 	[%rd4+80], {%r352, %r351, %r350, %r349};
	st.local.v4.u32 	[%rd5+80], {%r273, %r273, %r273, %r273};
	add.s32 	%r353, %r346, %r261;
	ld.shared.f32 	%f160, [%r353];
	add.s32 	%r354, %r347, %r261;
	ld.shared.u32 	%r355, [%r354];
	add.s32 	%r356, %r353, %r261;
	ld.shared.f32 	%f161, [%r356];
	add.s32 	%r357, %r354, %r261;
	ld.shared.u32 	%r358, [%r357];
	add.s32 	%r359, %r356, %r261;
	ld.shared.f32 	%f162, [%r359];
	add.s32 	%r360, %r357, %r261;
	ld.shared.u32 	%r361, [%r360];
	add.s32 	%r362, %r359, %r261;
	ld.shared.f32 	%f163, [%r362];
	st.local.v4.f32 	[%rd2+96], {%f160, %f161, %f162, %f163};
	add.s32 	%r363, %r360, %r261;
	ld.shared.u32 	%r364, [%r363];
	st.local.v4.u32 	[%rd3+96], {%r355, %r358, %r361, %r364};
	mov.b32 	%r365, 27;
	mov.b32 	%r366, 26;
	mov.b32 	%r367, 25;
	mov.b32 	%r368, 24;
	st.local.v4.u32 	[%rd4+96], {%r368, %r367, %r366, %r365};
	st.local.v4.u32 	[%rd5+96], {%r273, %r273, %r273, %r273};
	add.s32 	%r369, %r362, %r261;
	ld.shared.f32 	%f164, [%r369];
	add.s32 	%r370, %r363, %r261;
	ld.shared.u32 	%r371, [%r370];
	add.s32 	%r372, %r369, %r261;
	ld.shared.f32 	%f165, [%r372];
	add.s32 	%r373, %r370, %r261;
	ld.shared.u32 	%r374, [%r373];
	add.s32 	%r375, %r372, %r261;
	ld.shared.f32 	%f166, [%r375];
	add.s32 	%r376, %r373, %r261;
	ld.shared.u32 	%r377, [%r376];
	add.s32 	%r378, %r375, %r261;
	ld.shared.f32 	%f167, [%r378];
	st.local.v4.f32 	[%rd2+112], {%f164, %f165, %f166, %f167};
	add.s32 	%r379, %r376, %r261;
	ld.shared.u32 	%r380, [%r379];
	st.local.v4.u32 	[%rd3+112], {%r371, %r374, %r377, %r380};
	mov.b32 	%r381, 31;
	mov.b32 	%r382, 30;
	mov.b32 	%r383, 29;
	mov.b32 	%r384, 28;
	st.local.v4.u32 	[%rd4+112], {%r384, %r383, %r382, %r381};
	st.local.v4.u32 	[%rd5+112], {%r273, %r273, %r273, %r273};
$L__BB0_93:
	shl.b32 	%r77, %r531, 1;
	or.b32  	%r385, %r77, 1;
	mul.wide.s32 	%rd57, %r77, 4;
	add.s64 	%rd12, %rd2, %rd57;
	ld.local.f32 	%f168, [%rd12+4];
	setp.lt.f32 	%p118, %f168, %f47;
	selp.b32 	%r532, %r385, %r531, %p118;
	setp.eq.s32 	%p119, %r531, 15;
	@%p119 bra 	$L__BB0_95;
	add.s32 	%r386, %r77, 2;
	ld.local.f32 	%f169, [%rd12+8];
	mul.wide.s32 	%rd58, %r532, 4;
	add.s64 	%rd59, %rd2, %rd58;
	ld.local.f32 	%f170, [%rd59];
	setp.lt.f32 	%p120, %f169, %f170;
	selp.b32 	%r532, %r386, %r532, %p120;
$L__BB0_95:
	setp.eq.s32 	%p121, %r532, %r531;
	@%p121 bra 	$L__BB0_97;
	mul.wide.s32 	%rd60, %r531, 4;
	add.s64 	%rd61, %rd3, %rd60;
	ld.local.u32 	%r387, [%rd61];
	add.s64 	%rd62, %rd4, %rd60;
	ld.local.u32 	%r388, [%rd62];
	mul.wide.s32 	%rd63, %r532, 4;
	add.s64 	%rd64, %rd2, %rd63;
	ld.local.f32 	%f171, [%rd64];
	sub.s64 	%rd65, %rd12, %rd60;
	st.local.f32 	[%rd65], %f171;
	add.s64 	%rd66, %rd3, %rd63;
	ld.local.u32 	%r389, [%rd66];
	st.local.u32 	[%rd61], %r389;
	add.s64 	%rd67, %rd4, %rd63;
	ld.local.u32 	%r390, [%rd67];
	st.local.u32 	[%rd62], %r390;
	st.local.f32 	[%rd64], %f47;
	st.local.u32 	[%rd66], %r387;
	st.local.u32 	[%rd67], %r388;
	setp.lt.s32 	%p122, %r532, 16;
	mov.u32 	%r531, %r532;
	@%p122 bra 	$L__BB0_93;
$L__BB0_97:
	ld.local.f32 	%f48, [%rd2+56];
	mov.b32 	%r533, 14;
$L__BB0_98:
	shl.b32 	%r82, %r533, 1;
	or.b32  	%r392, %r82, 1;
	mul.wide.s32 	%rd68, %r82, 4;
	add.s64 	%rd13, %rd2, %rd68;
	ld.local.f32 	%f172, [%rd13+4];
	setp.lt.f32 	%p123, %f172, %f48;
	selp.b32 	%r534, %r392, %r533, %p123;
	setp.eq.s32 	%p124, %r533, 15;
	@%p124 bra 	$L__BB0_100;
	add.s32 	%r393, %r82, 2;
	ld.local.f32 	%f173, [%rd13+8];
	mul.wide.s32 	%rd69, %r534, 4;
	add.s64 	%rd70, %rd2, %rd69;
	ld.local.f32 	%f174, [%rd70];
	setp.lt.f32 	%p125, %f173, %f174;
	selp.b32 	%r534, %r393, %r534, %p125;
$L__BB0_100:
	setp.eq.s32 	%p126, %r534, %r533;
	@%p126 bra 	$L__BB0_102;
	mul.wide.s32 	%rd71, %r533, 4;
	add.s64 	%rd72, %rd3, %rd71;
	ld.local.u32 	%r394, [%rd72];
	add.s64 	%rd73, %rd4, %rd71;
	ld.local.u32 	%r395, [%rd73];
	mul.wide.s32 	%rd74, %r534, 4;
	add.s64 	%rd75, %rd2, %rd74;
	ld.local.f32 	%f175, [%rd75];
	sub.s64 	%rd76, %rd13, %rd71;
	st.local.f32 	[%rd76], %f175;
	add.s64 	%rd77, %rd3, %rd74;
	ld.local.u32 	%r396, [%rd77];
	st.local.u32 	[%rd72], %r396;
	add.s64 	%rd78, %rd4, %rd74;
	ld.local.u32 	%r397, [%rd78];
	st.local.u32 	[%rd73], %r397;
	st.local.f32 	[%rd75], %f48;
	st.local.u32 	[%rd77], %r394;
	st.local.u32 	[%rd78], %r395;
	setp.lt.s32 	%p127, %r534, 16;
	mov.u32 	%r533, %r534;
	@%p127 bra 	$L__BB0_98;
$L__BB0_102:
	ld.local.f32 	%f49, [%rd2+52];
	mov.b32 	%r535, 13;
$L__BB0_103:
	shl.b32 	%r87, %r535, 1;
	or.b32  	%r399, %r87, 1;
	mul.wide.s32 	%rd79, %r87, 4;
	add.s64 	%rd14, %rd2, %rd79;
	ld.local.f32 	%f176, [%rd14+4];
	setp.lt.f32 	%p128, %f176, %f49;
	selp.b32 	%r536, %r399, %r535, %p128;
	setp.eq.s32 	%p129, %r535, 15;
	@%p129 bra 	$L__BB0_105;
	add.s32 	%r400, %r87, 2;
	ld.local.f32 	%f177, [%rd14+8];
	mul.wide.s32 	%rd80, %r536, 4;
	add.s64 	%rd81, %rd2, %rd80;
	ld.local.f32 	%f178, [%rd81];
	setp.lt.f32 	%p130, %f177, %f178;
	selp.b32 	%r536, %r400, %r536, %p130;
$L__BB0_105:
	setp.eq.s32 	%p131, %r536, %r535;
	@%p131 bra 	$L__BB0_107;
	mul.wide.s32 	%rd82, %r535, 4;
	add.s64 	%rd83, %rd3, %rd82;
	ld.local.u32 	%r401, [%rd83];
	add.s64 	%rd84, %rd4, %rd82;
	ld.local.u32 	%r402, [%rd84];
	mul.wide.s32 	%rd85, %r536, 4;
	add.s64 	%rd86, %rd2, %rd85;
	ld.local.f32 	%f179, [%rd86];
	sub.s64 	%rd87, %rd14, %rd82;
	st.local.f32 	[%rd87], %f179;
	add.s64 	%rd88, %rd3, %rd85;
	ld.local.u32 	%r403, [%rd88];
	st.local.u32 	[%rd83], %r403;
	add.s64 	%rd89, %rd4, %rd85;
	ld.local.u32 	%r404, [%rd89];
	st.local.u32 	[%rd84], %r404;
	st.local.f32 	[%rd86], %f49;
	st.local.u32 	[%rd88], %r401;
	st.local.u32 	[%rd89], %r402;
	setp.lt.s32 	%p132, %r536, 16;
	mov.u32 	%r535, %r536;
	@%p132 bra 	$L__BB0_103;
$L__BB0_107:
	ld.local.f32 	%f50, [%rd2+48];
	mov.b32 	%r537, 12;
$L__BB0_108:
	shl.b32 	%r92, %r537, 1;
	or.b32  	%r406, %r92, 1;
	mul.wide.s32 	%rd90, %r92, 4;
	add.s64 	%rd15, %rd2, %rd90;
	ld.local.f32 	%f180, [%rd15+4];
	setp.lt.f32 	%p133, %f180, %f50;
	selp.b32 	%r538, %r406, %r537, %p133;
	setp.eq.s32 	%p134, %r537, 15;
	@%p134 bra 	$L__BB0_110;
	add.s32 	%r407, %r92, 2;
	ld.local.f32 	%f181, [%rd15+8];
	mul.wide.s32 	%rd91, %r538, 4;
	add.s64 	%rd92, %rd2, %rd91;
	ld.local.f32 	%f182, [%rd92];
	setp.lt.f32 	%p135, %f181, %f182;
	selp.b32 	%r538, %r407, %r538, %p135;
$L__BB0_110:
	setp.eq.s32 	%p136, %r538, %r537;
	@%p136 bra 	$L__BB0_112;
	mul.wide.s32 	%rd93, %r537, 4;
	add.s64 	%rd94, %rd3, %rd93;
	ld.local.u32 	%r408, [%rd94];
	add.s64 	%rd95, %rd4, %rd93;
	ld.local.u32 	%r409, [%rd95];
	mul.wide.s32 	%rd96, %r538, 4;
	add.s64 	%rd97, %rd2, %rd96;
	ld.local.f32 	%f183, [%rd97];
	sub.s64 	%rd98, %rd15, %rd93;
	st.local.f32 	[%rd98], %f183;
	add.s64 	%rd99, %rd3, %rd96;
	ld.local.u32 	%r410, [%rd99];
	st.local.u32 	[%rd94], %r410;
	add.s64 	%rd100, %rd4, %rd96;
	ld.local.u32 	%r411, [%rd100];
	st.local.u32 	[%rd95], %r411;
	st.local.f32 	[%rd97], %f50;
	st.local.u32 	[%rd99], %r408;
	st.local.u32 	[%rd100], %r409;
	setp.lt.s32 	%p137, %r538, 16;
	mov.u32 	%r537, %r538;
	@%p137 bra 	$L__BB0_108;
$L__BB0_112:
	ld.local.f32 	%f51, [%rd2+44];
	mov.b32 	%r539, 11;
$L__BB0_113:
	shl.b32 	%r97, %r539, 1;
	or.b32  	%r413, %r97, 1;
	mul.wide.s32 	%rd101, %r97, 4;
	add.s64 	%rd16, %rd2, %rd101;
	ld.local.f32 	%f184, [%rd16+4];
	setp.lt.f32 	%p138, %f184, %f51;
	selp.b32 	%r540, %r413, %r539, %p138;
	setp.eq.s32 	%p139, %r539, 15;
	@%p139 bra 	$L__BB0_115;
	add.s32 	%r414, %r97, 2;
	ld.local.f32 	%f185, [%rd16+8];
	mul.wide.s32 	%rd102, %r540, 4;
	add.s64 	%rd103, %rd2, %rd102;
	ld.local.f32 	%f186, [%rd103];
	setp.lt.f32 	%p140, %f185, %f186;
	selp.b32 	%r540, %r414, %r540, %p140;
$L__BB0_115:
	setp.eq.s32 	%p141, %r540, %r539;
	@%p141 bra 	$L__BB0_117;
	mul.wide.s32 	%rd104, %r539, 4;
	add.s64 	%rd105, %rd3, %rd104;
	ld.local.u32 	%r415, [%rd105];
	add.s64 	%rd106, %rd4, %rd104;
	ld.local.u32 	%r416, [%rd106];
	mul.wide.s32 	%rd107, %r540, 4;
	add.s64 	%rd108, %rd2, %rd107;
	ld.local.f32 	%f187, [%rd108];
	sub.s64 	%rd109, %rd16, %rd104;
	st.local.f32 	[%rd109], %f187;
	add.s64 	%rd110, %rd3, %rd107;
	ld.local.u32 	%r417, [%rd110];
	st.local.u32 	[%rd105], %r417;
	add.s64 	%rd111, %rd4, %rd107;
	ld.local.u32 	%r418, [%rd111];
	st.local.u32 	[%rd106], %r418;
	st.local.f32 	[%rd108], %f51;
	st.local.u32 	[%rd110], %r415;
	st.local.u32 	[%rd111], %r416;
	setp.lt.s32 	%p142, %r540, 16;
	mov.u32 	%r539, %r540;
	@%p142 bra 	$L__BB0_113;
$L__BB0_117:
	ld.local.f32 	%f52, [%rd2+40];
	mov.b32 	%r541, 10;
$L__BB0_118:
	shl.b32 	%r102, %r541, 1;
	or.b32  	%r420, %r102, 1;
	mul.wide.s32 	%rd112, %r102, 4;
	add.s64 	%rd17, %rd2, %rd112;
	ld.local.f32 	%f188, [%rd17+4];
	setp.lt.f32 	%p143, %f188, %f52;
	selp.b32 	%r542, %r420, %r541, %p143;
	setp.eq.s32 	%p144, %r541, 15;
	@%p144 bra 	$L__BB0_120;
	add.s32 	%r421, %r102, 2;
	ld.local.f32 	%f189, [%rd17+8];
	mul.wide.s32 	%rd113, %r542, 4;
	add.s64 	%rd114, %rd2, %rd113;
	ld.local.f32 	%f190, [%rd114];
	setp.lt.f32 	%p145, %f189, %f190;
	selp.b32 	%r542, %r421, %r542, %p145;
$L__BB0_120:
	setp.eq.s32 	%p146, %r542, %r541;
	@%p146 bra 	$L__BB0_122;
	mul.wide.s32 	%rd115, %r541, 4;
	add.s64 	%rd116, %rd3, %rd115;
	ld.local.u32 	%r422, [%rd116];
	add.s64 	%rd117, %rd4, %rd115;
	ld.local.u32 	%r423, [%rd117];
	mul.wide.s32 	%rd118, %r542, 4;
	add.s64 	%rd119, %rd2, %rd118;
	ld.local.f32 	%f191, [%rd119];
	sub.s64 	%rd120, %rd17, %rd115;
	st.local.f32 	[%rd120], %f191;
	add.s64 	%rd121, %rd3, %rd118;
	ld.local.u32 	%r424, [%rd121];
	st.local.u32 	[%rd116], %r424;
	add.s64 	%rd122, %rd4, %rd118;
	ld.local.u32 	%r425, [%rd122];
	st.local.u32 	[%rd117], %r425;
	st.local.f32 	[%rd119], %f52;
	st.local.u32 	[%rd121], %r422;
	st.local.u32 	[%rd122], %r423;
	setp.lt.s32 	%p147, %r542, 16;
	mov.u32 	%r541, %r542;
	@%p147 bra 	$L__BB0_118;
$L__BB0_122:
	ld.local.f32 	%f53, [%rd2+36];
	mov.b32 	%r543, 9;
$L__BB0_123:
	shl.b32 	%r107, %r543, 1;
	or.b32  	%r427, %r107, 1;
	mul.wide.s32 	%rd123, %r107, 4;
	add.s64 	%rd18, %rd2, %rd123;
	ld.local.f32 	%f192, [%rd18+4];
	setp.lt.f32 	%p148, %f192, %f53;
	selp.b32 	%r544, %r427, %r543, %p148;
	setp.eq.s32 	%p149, %r543, 15;
	@%p149 bra 	$L__BB0_125;
	add.s32 	%r428, %r107, 2;
	ld.local.f32 	%f193, [%rd18+8];
	mul.wide.s32 	%rd124, %r544, 4;
	add.s64 	%rd125, %rd2, %rd124;
	ld.local.f32 	%f194, [%rd125];
	setp.lt.f32 	%p150, %f193, %f194;
	selp.b32 	%r544, %r428, %r544, %p150;
$L__BB0_125:
	setp.eq.s32 	%p151, %r544, %r543;
	@%p151 bra 	$L__BB0_127;
	mul.wide.s32 	%rd126, %r543, 4;
	add.s64 	%rd127, %rd3, %rd126;
	ld.local.u32 	%r429, [%rd127];
	add.s64 	%rd128, %rd4, %rd126;
	ld.local.u32 	%r430, [%rd128];
	mul.wide.s32 	%rd129, %r544, 4;
	add.s64 	%rd130, %rd2, %rd129;
	ld.local.f32 	%f195, [%rd130];
	sub.s64 	%rd131, %rd18, %rd126;
	st.local.f32 	[%rd131], %f195;
	add.s64 	%rd132, %rd3, %rd129;
	ld.local.u32 	%r431, [%rd132];
	st.local.u32 	[%rd127], %r431;
	add.s64 	%rd133, %rd4, %rd129;
	ld.local.u32 	%r432, [%rd133];
	st.local.u32 	[%rd128], %r432;
	st.local.f32 	[%rd130], %f53;
	st.local.u32 	[%rd132], %r429;
	st.local.u32 	[%rd133], %r430;
	setp.lt.s32 	%p152, %r544, 16;
	mov.u32 	%r543, %r544;
	@%p152 bra 	$L__BB0_123;
$L__BB0_127:
	ld.local.f32 	%f54, [%rd2+32];
	mov.b32 	%r545, 8;
$L__BB0_128:
	shl.b32 	%r112, %r545, 1;
	or.b32  	%r434, %r112, 1;
	mul.wide.s32 	%rd134, %r112, 4;
	add.s64 	%rd19, %rd2, %rd134;
	ld.local.f32 	%f196, [%rd19+4];
	setp.lt.f32 	%p153, %f196, %f54;
	selp.b32 	%r546, %r434, %r545, %p153;
	setp.eq.s32 	%p154, %r545, 15;
	@%p154 bra 	$L__BB0_130;
	add.s32 	%r435, %r112, 2;
	ld.local.f32 	%f197, [%rd19+8];
	mul.wide.s32 	%rd135, %r546, 4;
	add.s64 	%rd136, %rd2, %rd135;
	ld.local.f32 	%f198, [%rd136];
	setp.lt.f32 	%p155, %f197, %f198;
	selp.b32 	%r546, %r435, %r546, %p155;
$L__BB0_130:
	setp.eq.s32 	%p156, %r546, %r545;
	@%p156 bra 	$L__BB0_132;
	mul.wide.s32 	%rd137, %r545, 4;
	add.s64 	%rd138, %rd3, %rd137;
	ld.local.u32 	%r436, [%rd138];
	add.s64 	%rd139, %rd4, %rd137;
	ld.local.u32 	%r437, [%rd139];
	mul.wide.s32 	%rd140, %r546, 4;
	add.s64 	%rd141, %rd2, %rd140;
	ld.local.f32 	%f199, [%rd141];
	sub.s64 	%rd142, %rd19, %rd137;
	st.local.f32 	[%rd142], %f199;
	add.s64 	%rd143, %rd3, %rd140;
	ld.local.u32 	%r438, [%rd143];
	st.local.u32 	[%rd138], %r438;
	add.s64 	%rd144, %rd4, %rd140;
	ld.local.u32 	%r439, [%rd144];
	st.local.u32 	[%rd139], %r439;
	st.local.f32 	[%rd141], %f54;
	st.local.u32 	[%rd143], %r436;
	st.local.u32 	[%rd144], %r437;
	setp.lt.s32 	%p157, %r546, 16;
	mov.u32 	%r545, %r546;
	@%p157 bra 	$L__BB0_128;
$L__BB0_132:
	ld.local.f32 	%f55, [%rd2+28];
	mov.b32 	%r547, 7;
$L__BB0_133:
	shl.b32 	%r117, %r547, 1;
	or.b32  	%r441, %r117, 1;
	mul.wide.s32 	%rd145, %r117, 4;
	add.s64 	%rd20, %rd2, %rd145;
	ld.local.f32 	%f200, [%rd20+4];
	setp.lt.f32 	%p158, %f200, %f55;
	selp.b32 	%r548, %r441, %r547, %p158;
	setp.eq.s32 	%p159, %r547, 15;
	@%p159 bra 	$L__BB0_135;
	add.s32 	%r442, %r117, 2;
	ld.local.f32 	%f201, [%rd20+8];
	mul.wide.s32 	%rd146, %r548, 4;
	add.s64 	%rd147, %rd2, %rd146;
	ld.local.f32 	%f202, [%rd147];
	setp.lt.f32 	%p160, %f201, %f202;
	selp.b32 	%r548, %r442, %r548, %p160;
$L__BB0_135:
	setp.eq.s32 	%p161, %r548, %r547;
	@%p161 bra 	$L__BB0_137;
	mul.wide.s32 	%rd148, %r547, 4;
	add.s64 	%rd149, %rd3, %rd148;
	ld.local.u32 	%r443, [%rd149];
	add.s64 	%rd150, %rd4, %rd148;
	ld.local.u32 	%r444, [%rd150];
	mul.wide.s32 	%rd151, %r548, 4;
	add.s64 	%rd152, %rd2, %rd151;
	ld.local.f32 	%f203, [%rd152];
	sub.s64 	%rd153, %rd20, %rd148;
	st.local.f32 	[%rd153], %f203;
	add.s64 	%rd154, %rd3, %rd151;
	ld.local.u32 	%r445, [%rd154];
	st.local.u32 	[%rd149], %r445;
	add.s64 	%rd155, %rd4, %rd151;
	ld.local.u32 	%r446, [%rd155];
	st.local.u32 	[%rd150], %r446;
	st.local.f32 	[%rd152], %f55;
	st.local.u32 	[%rd154], %r443;
	st.local.u32 	[%rd155], %r444;
	setp.lt.s32 	%p162, %r548, 16;
	mov.u32 	%r547, %r548;
	@%p162 bra 	$L__BB0_133;
$L__BB0_137:
	ld.local.f32 	%f56, [%rd2+24];
	mov.b32 	%r549, 6;
$L__BB0_138:
	shl.b32 	%r122, %r549, 1;
	or.b32  	%r448, %r122, 1;
	mul.wide.s32 	%rd156, %r122, 4;
	add.s64 	%rd21, %rd2, %rd156;
	ld.local.f32 	%f204, [%rd21+4];
	setp.lt.f32 	%p163, %f204, %f56;
	selp.b32 	%r550, %r448, %r549, %p163;
	setp.eq.s32 	%p164, %r549, 15;
	@%p164 bra 	$L__BB0_140;
	add.s32 	%r449, %r122, 2;
	ld.local.f32 	%f205, [%rd21+8];
	mul.wide.s32 	%rd157, %r550, 4;
	add.s64 	%rd158, %rd2, %rd157;
	ld.local.f32 	%f206, [%rd158];
	setp.lt.f32 	%p165, %f205, %f206;
	selp.b32 	%r550, %r449, %r550, %p165;
$L__BB0_140:
	setp.eq.s32 	%p166, %r550, %r549;
	@%p166 bra 	$L__BB0_142;
	mul.wide.s32 	%rd159, %r549, 4;
	add.s64 	%rd160, %rd3, %rd159;
	ld.local.u32 	%r450, [%rd160];
	add.s64 	%rd161, %rd4, %rd159;
	ld.local.u32 	%r451, [%rd161];
	mul.wide.s32 	%rd162, %r550, 4;
	add.s64 	%rd163, %rd2, %rd162;
	ld.local.f32 	%f207, [%rd163];
	sub.s64 	%rd164, %rd21, %rd159;
	st.local.f32 	[%rd164], %f207;
	add.s64 	%rd165, %rd3, %rd162;
	ld.local.u32 	%r452, [%rd165];
	st.local.u32 	[%rd160], %r452;
	add.s64 	%rd166, %rd4, %rd162;
	ld.local.u32 	%r453, [%rd166];
	st.local.u32 	[%rd161], %r453;
	st.local.f32 	[%rd163], %f56;
	st.local.u32 	[%rd165], %r450;
	st.local.u32 	[%rd166], %r451;
	setp.lt.s32 	%p167, %r550, 16;
	mov.u32 	%r549, %r550;
	@%p167 bra 	$L__BB0_138;
$L__BB0_142:
	ld.local.f32 	%f57, [%rd2+20];
	mov.b32 	%r551, 5;
$L__BB0_143:
	shl.b32 	%r127, %r551, 1;
	or.b32  	%r455, %r127, 1;
	mul.wide.s32 	%rd167, %r127, 4;
	add.s64 	%rd22, %rd2, %rd167;
	ld.local.f32 	%f208, [%rd22+4];
	setp.lt.f32 	%p168, %f208, %f57;
	selp.b32 	%r552, %r455, %r551, %p168;
	setp.eq.s32 	%p169, %r551, 15;
	@%p169 bra 	$L__BB0_145;
	add.s32 	%r456, %r127, 2;
	ld.local.f32 	%f209, [%rd22+8];
	mul.wide.s32 	%rd168, %r552, 4;
	add.s64 	%rd169, %rd2, %rd168;
	ld.local.f32 	%f210, [%rd169];
	setp.lt.f32 	%p170, %f209, %f210;
	selp.b32 	%r552, %r456, %r552, %p170;
$L__BB0_145:
	setp.eq.s32 	%p171, %r552, %r551;
	@%p171 bra 	$L__BB0_147;
	mul.wide.s32 	%rd170, %r551, 4;
	add.s64 	%rd171, %rd3, %rd170;
	ld.local.u32 	%r457, [%rd171];
	add.s64 	%rd172, %rd4, %rd170;
	ld.local.u32 	%r458, [%rd172];
	mul.wide.s32 	%rd173, %r552, 4;
	add.s64 	%rd174, %rd2, %rd173;
	ld.local.f32 	%f211, [%rd174];
	sub.s64 	%rd175, %rd22, %rd170;
	st.local.f32 	[%rd175], %f211;
	add.s64 	%rd176, %rd3, %rd173;
	ld.local.u32 	%r459, [%rd176];
	st.local.u32 	[%rd171], %r459;
	add.s64 	%rd177, %rd4, %rd173;
	ld.local.u32 	%r460, [%rd177];
	st.local.u32 	[%rd172], %r460;
	st.local.f32 	[%rd174], %f57;
	st.local.u32 	[%rd176], %r457;
	st.local.u32 	[%rd177], %r458;
	setp.lt.s32 	%p172, %r552, 16;
	mov.u32 	%r551, %r552;
	@%p172 bra 	$L__BB0_143;
$L__BB0_147:
	ld.local.f32 	%f58, [%rd2+16];
	mov.b32 	%r553, 4;
$L__BB0_148:
	shl.b32 	%r132, %r553, 1;
	or.b32  	%r462, %r132, 1;
	mul.wide.s32 	%rd178, %r132, 4;
	add.s64 	%rd23, %rd2, %rd178;
	ld.local.f32 	%f212, [%rd23+4];
	setp.lt.f32 	%p173, %f212, %f58;
	selp.b32 	%r554, %r462, %r553, %p173;
	setp.eq.s32 	%p174, %r553, 15;
	@%p174 bra 	$L__BB0_150;
	add.s32 	%r463, %r132, 2;
	ld.local.f32 	%f213, [%rd23+8];
	mul.wide.s32 	%rd179, %r554, 4;
	add.s64 	%rd180, %rd2, %rd179;
	ld.local.f32 	%f214, [%rd180];
	setp.lt.f32 	%p175, %f213, %f214;
	selp.b32 	%r554, %r463, %r554, %p175;
$L__BB0_150:
	setp.eq.s32 	%p176, %r554, %r553;
	@%p176 bra 	$L__BB0_152;
	mul.wide.s32 	%rd181, %r553, 4;
	add.s64 	%rd182, %rd3, %rd181;
	ld.local.u32 	%r464, [%rd182];
	add.s64 	%rd183, %rd4, %rd181;
	ld.local.u32 	%r465, [%rd183];
	mul.wide.s32 	%rd184, %r554, 4;
	add.s64 	%rd185, %rd2, %rd184;
	ld.local.f32 	%f215, [%rd185];
	sub.s64 	%rd186, %rd23, %rd181;
	st.local.f32 	[%rd186], %f215;
	add.s64 	%rd187, %rd3, %rd184;
	ld.local.u32 	%r466, [%rd187];
	st.local.u32 	[%rd182], %r466;
	add.s64 	%rd188, %rd4, %rd184;
	ld.local.u32 	%r467, [%rd188];
	st.local.u32 	[%rd183], %r467;
	st.local.f32 	[%rd185], %f58;
	st.local.u32 	[%rd187], %r464;
	st.local.u32 	[%rd188], %r465;
	setp.lt.s32 	%p177, %r554, 16;
	mov.u32 	%r553, %r554;
	@%p177 bra 	$L__BB0_148;
$L__BB0_152:
	ld.local.f32 	%f59, [%rd2+12];
	mov.b32 	%r555, 3;
$L__BB0_153:
	shl.b32 	%r137, %r555, 1;
	or.b32  	%r469, %r137, 1;
	mul.wide.s32 	%rd189, %r137, 4;
	add.s64 	%rd24, %rd2, %rd189;
	ld.local.f32 	%f216, [%rd24+4];
	setp.lt.f32 	%p178, %f216, %f59;
	selp.b32 	%r556, %r469, %r555, %p178;
	setp.eq.s32 	%p179, %r555, 15;
	@%p179 bra 	$L__BB0_155;
	add.s32 	%r470, %r137, 2;
	ld.local.f32 	%f217, [%rd24+8];
	mul.wide.s32 	%rd190, %r556, 4;
	add.s64 	%rd191, %rd2, %rd190;
	ld.local.f32 	%f218, [%rd191];
	setp.lt.f32 	%p180, %f217, %f218;
	selp.b32 	%r556, %r470, %r556, %p180;
$L__BB0_155:
	setp.eq.s32 	%p181, %r556, %r555;
	@%p181 bra 	$L__BB0_157;
	mul.wide.s32 	%rd192, %r555, 4;
	add.s64 	%rd193, %rd3, %rd192;
	ld.local.u32 	%r471, [%rd193];
	add.s64 	%rd194, %rd4, %rd192;
	ld.local.u32 	%r472, [%rd194];
	mul.wide.s32 	%rd195, %r556, 4;
	add.s64 	%rd196, %rd2, %rd195;
	ld.local.f32 	%f219, [%rd196];
	sub.s64 	%rd197, %rd24, %rd192;
	st.local.f32 	[%rd197], %f219;
	add.s64 	%rd198, %rd3, %rd195;
	ld.local.u32 	%r473, [%rd198];
	st.local.u32 	[%rd193], %r473;
	add.s64 	%rd199, %rd4, %rd195;
	ld.local.u32 	%r474, [%rd199];
	st.local.u32 	[%rd194], %r474;
	st.local.f32 	[%rd196], %f59;
	st.local.u32 	[%rd198], %r471;
	st.local.u32 	[%rd199], %r472;
	setp.lt.s32 	%p182, %r556, 16;
	mov.u32 	%r555, %r556;
	@%p182 bra 	$L__BB0_153;
$L__BB0_157:
	ld.local.f32 	%f60, [%rd2+8];
	mov.b32 	%r557, 2;
$L__BB0_158:
	shl.b32 	%r142, %r557, 1;
	or.b32  	%r476, %r142, 1;
	mul.wide.s32 	%rd200, %r142, 4;
	add.s64 	%rd25, %rd2, %rd200;
	ld.local.f32 	%f220, [%rd25+4];
	setp.lt.f32 	%p183, %f220, %f60;
	selp.b32 	%r558, %r476, %r557, %p183;
	setp.eq.s32 	%p184, %r557, 15;
	@%p184 bra 	$L__BB0_160;
	add.s32 	%r477, %r142, 2;
	ld.local.f32 	%f221, [%rd25+8];
	mul.wide.s32 	%rd201, %r558, 4;
	add.s64 	%rd202, %rd2, %rd201;
	ld.local.f32 	%f222, [%rd202];
	setp.lt.f32 	%p185, %f221, %f222;
	selp.b32 	%r558, %r477, %r558, %p185;
$L__BB0_160:
	setp.eq.s32 	%p186, %r558, %r557;
	@%p186 bra 	$L__BB0_162;
	mul.wide.s32 	%rd203, %r557, 4;
	add.s64 	%rd204, %rd3, %rd203;
	ld.local.u32 	%r478, [%rd204];
	add.s64 	%rd205, %rd4, %rd203;
	ld.local.u32 	%r479, [%rd205];
	mul.wide.s32 	%rd206, %r558, 4;
	add.s64 	%rd207, %rd2, %rd206;
	ld.local.f32 	%f223, [%rd207];
	sub.s64 	%rd208, %rd25, %rd203;
	st.local.f32 	[%rd208], %f223;
	add.s64 	%rd209, %rd3, %rd206;
	ld.local.u32 	%r480, [%rd209];
	st.local.u32 	[%rd204], %r480;
	add.s64 	%rd210, %rd4, %rd206;
	ld.local.u32 	%r481, [%rd210];
	st.local.u32 	[%rd205], %r481;
	st.local.f32 	[%rd207], %f60;
	st.local.u32 	[%rd209], %r478;
	st.local.u32 	[%rd210], %r479;
	setp.lt.s32 	%p187, %r558, 16;
	mov.u32 	%r557, %r558;
	@%p187 bra 	$L__BB0_158;
$L__BB0_162:
	ld.local.f32 	%f61, [%rd2+4];
	mov.b32 	%r559, 1;
$L__BB0_163:
	shl.b32 	%r147, %r559, 1;
	or.b32  	%r483, %r147, 1;
	mul.wide.s32 	%rd211, %r147, 4;
	add.s64 	%rd26, %rd2, %rd211;
	ld.local.f32 	%f224, [%rd26+4];
	setp.lt.f32 	%p188, %f224, %f61;
	selp.b32 	%r560, %r483, %r559, %p188;
	setp.eq.s32 	%p189, %r559, 15;
	@%p189 bra 	$L__BB0_165;
	add.s32 	%r484, %r147, 2;
	ld.local.f32 	%f225, [%rd26+8];
	mul.wide.s32 	%rd212, %r560, 4;
	add.s64 	%rd213, %rd2, %rd212;
	ld.local.f32 	%f226, [%rd213];
	setp.lt.f32 	%p190, %f225, %f226;
	selp.b32 	%r560, %r484, %r560, %p190;
$L__BB0_165:
	setp.eq.s32 	%p191, %r560, %r559;
	@%p191 bra 	$L__BB0_167;
	mul.wide.s32 	%rd214, %r559, 4;
	add.s64 	%rd215, %rd3, %rd214;
	ld.local.u32 	%r485, [%rd215];
	add.s64 	%rd216, %rd4, %rd214;
	ld.local.u32 	%r486, [%rd216];
	mul.wide.s32 	%rd217, %r560, 4;
	add.s64 	%rd218, %rd2, %rd217;
	ld.local.f32 	%f227, [%rd218];
	sub.s64 	%rd219, %rd26, %rd214;
	st.local.f32 	[%rd219], %f227;
	add.s64 	%rd220, %rd3, %rd217;
	ld.local.u32 	%r487, [%rd220];
	st.local.u32 	[%rd215], %r487;
	add.s64 	%rd221, %rd4, %rd217;
	ld.local.u32 	%r488, [%rd221];
	st.local.u32 	[%rd216], %r488;
	st.local.f32 	[%rd218], %f61;
	st.local.u32 	[%rd220], %r485;
	st.local.u32 	[%rd221], %r486;
	setp.lt.s32 	%p192, %r560, 16;
	mov.u32 	%r559, %r560;
	@%p192 bra 	$L__BB0_163;
$L__BB0_167:
	ld.local.f32 	%f62, [%rd2];
	mov.b32 	%r561, 0;
$L__BB0_168:
	shl.b32 	%r152, %r561, 1;
	or.b32  	%r490, %r152, 1;
	mul.wide.s32 	%rd222, %r152, 4;
	add.s64 	%rd27, %rd2, %rd222;
	ld.local.f32 	%f228, [%rd27+4];
	setp.lt.f32 	%p193, %f228, %f62;
	selp.b32 	%r562, %r490, %r561, %p193;
	setp.eq.s32 	%p194, %r561, 15;
	@%p194 bra 	$L__BB0_170;
	add.s32 	%r491, %r152, 2;
	ld.local.f32 	%f229, [%rd27+8];
	mul.wide.s32 	%rd223, %r562, 4;
	add.s64 	%rd224, %rd2, %rd223;
	ld.local.f32 	%f230, [%rd224];
	setp.lt.f32 	%p195, %f229, %f230;
	selp.b32 	%r562, %r491, %r562, %p195;
$L__BB0_170:
	setp.eq.s32 	%p196, %r562, %r561;
	@%p196 bra 	$L__BB0_172;
	mul.wide.s32 	%rd225, %r561, 4;
	add.s64 	%rd226, %rd3, %rd225;
	ld.local.u32 	%r492, [%rd226];
	add.s64 	%rd227, %rd4, %rd225;
	ld.local.u32 	%r493, [%rd227];
	mul.wide.s32 	%rd228, %r562, 4;
	add.s64 	%rd229, %rd2, %rd228;
	ld.local.f32 	%f231, [%rd229];
	sub.s64 	%rd230, %rd27, %rd225;
	st.local.f32 	[%rd230], %f231;
	add.s64 	%rd231, %rd3, %rd228;
	ld.local.u32 	%r494, [%rd231];
	st.local.u32 	[%rd226], %r494;
	add.s64 	%rd232, %rd4, %rd228;
	ld.local.u32 	%r495, [%rd232];
	st.local.u32 	[%rd227], %r495;
	st.local.f32 	[%rd229], %f62;
	st.local.u32 	[%rd231], %r492;
	st.local.u32 	[%rd232], %r493;
	setp.lt.s32 	%p197, %r562, 16;
	mov.u32 	%r561, %r562;
	@%p197 bra 	$L__BB0_168;
$L__BB0_172:
	ld.param.u32 	%r517, [_Z12knn2d_kernelILi4ELi2048EEvPK6float2iS2_iPSt4pairIifEi_param_5];
	setp.lt.s32 	%p198, %r517, 1;
	@%p198 bra 	$L__BB0_191;
	ld.param.u32 	%r518, [_Z12knn2d_kernelILi4ELi2048EEvPK6float2iS2_iPSt4pairIifEi_param_5];
	ld.param.u64 	%rd262, [_Z12knn2d_kernelILi4ELi2048EEvPK6float2iS2_iPSt4pairIifEi_param_4];
	cvta.to.global.u64 	%rd28, %rd262;
	mul.lo.s32 	%r156, %r518, %r3;
	mov.b32 	%r571, 32;
	mov.b32 	%r563, 0;
$L__BB0_174:
	ld.local.f32 	%f232, [%rd2];
	ld.local.u32 	%r498, [%rd3];
	ld.local.u32 	%r159, [%rd4];
	add.s32 	%r499, %r563, %r156;
	mul.wide.s32 	%rd233, %r499, 8;
	add.s64 	%rd234, %rd28, %rd233;
	st.global.u32 	[%rd234], %r498;
	st.global.f32 	[%rd234+4], %f232;
	mul.wide.s32 	%rd235, %r159, 4;
	add.s64 	%rd29, %rd5, %rd235;
	ld.local.u32 	%r160, [%rd29];
	setp.ge.s32 	%p199, %r160, %r522;
	@%p199 bra 	$L__BB0_182;
	mad.lo.s32 	%r505, %r159, %r522, %r160;
	shl.b32 	%r506, %r505, 2;
	add.s32 	%r507, %r75, %r506;
	ld.shared.f32 	%f63, [%r507];
	st.local.f32 	[%rd2], %f63;
	add.s32 	%r508, %r74, %r506;
	ld.shared.u32 	%r161, [%r508];
	st.local.u32 	[%rd3], %r161;
	add.s32 	%r509, %r160, 1;
	st.local.u32 	[%rd29], %r509;
	mov.b32 	%r565, 0;
	mov.u32 	%r567, %r565;
$L__BB0_176:
	shl.b32 	%r510, %r565, 1;
	or.b32  	%r163, %r510, 1;
	add.s32 	%r164, %r510, 2;
	setp.ge.s32 	%p206, %r163, %r571;
	mul.wide.s32 	%rd251, %r510, 4;
	add.s64 	%rd30, %rd2, %rd251;
	@%p206 bra 	$L__BB0_178;
	ld.local.f32 	%f237, [%rd30+4];
	setp.lt.f32 	%p207, %f237, %f63;
	selp.b32 	%r567, %r163, %r565, %p207;
$L__BB0_178:
	setp.ge.s32 	%p208, %r164, %r571;
	@%p208 bra 	$L__BB0_180;
	ld.local.f32 	%f238, [%rd30+8];
	mul.wide.s32 	%rd252, %r567, 4;
	add.s64 	%rd253, %rd2, %rd252;
	ld.local.f32 	%f239, [%rd253];
	setp.lt.f32 	%p209, %f238, %f239;
	selp.b32 	%r567, %r164, %r567, %p209;
$L__BB0_180:
	setp.eq.s32 	%p210, %r567, %r565;
	@%p210 bra 	$L__BB0_190;
	mul.wide.s32 	%rd254, %r565, 4;
	sub.s64 	%rd255, %rd30, %rd254;
	add.s64 	%rd256, %rd3, %rd254;
	add.s64 	%rd257, %rd4, %rd254;
	mul.wide.s32 	%rd258, %r567, 4;
	add.s64 	%rd259, %rd2, %rd258;
	ld.local.f32 	%f240, [%rd259];
	st.local.f32 	[%rd255], %f240;
	add.s64 	%rd260, %rd3, %rd258;
	ld.local.u32 	%r511, [%rd260];
	st.local.u32 	[%rd256], %r511;
	add.s64 	%rd261, %rd4, %rd258;
	ld.local.u32 	%r512, [%rd261];
	st.local.u32 	[%rd257], %r512;
	st.local.f32 	[%rd259], %f63;
	st.local.u32 	[%rd260], %r161;
	st.local.u32 	[%rd261], %r159;
	mov.u32 	%r565, %r567;
	bra.uni 	$L__BB0_176;
$L__BB0_182:
	add.s32 	%r169, %r571, -1;
	setp.lt.s32 	%p200, %r571, 2;
	mov.u32 	%r571, %r169;
	@%p200 bra 	$L__BB0_190;
	mul.wide.u32 	%rd236, %r169, 4;
	add.s64 	%rd237, %rd2, %rd236;
	ld.local.f32 	%f64, [%rd237];
	st.local.f32 	[%rd2], %f64;
	add.s64 	%rd238, %rd3, %rd236;
	ld.local.u32 	%r170, [%rd238];
	st.local.u32 	[%rd3], %r170;
	add.s64 	%rd239, %rd4, %rd236;
	ld.local.u32 	%r171, [%rd239];
	st.local.u32 	[%rd4], %r171;
	mov.b32 	%r568, 0;
	mov.u32 	%r570, %r568;
$L__BB0_184:
	shl.b32 	%r501, %r568, 1;
	or.b32  	%r173, %r501, 1;
	add.s32 	%r174, %r501, 2;
	setp.ge.s32 	%p201, %r173, %r169;
	mul.wide.s32 	%rd240, %r501, 4;
	add.s64 	%rd31, %rd2, %rd240;
	@%p201 bra 	$L__BB0_186;
	ld.local.f32 	%f233, [%rd31+4];
	setp.lt.f32 	%p202, %f233, %f64;
	selp.b32 	%r570, %r173, %r568, %p202;
$L__BB0_186:
	setp.ge.s32 	%p203, %r174, %r169;
	@%p203 bra 	$L__BB0_188;
	ld.local.f32 	%f234, [%rd31+8];
	mul.wide.s32 	%rd241, %r570, 4;
	add.s64 	%rd242, %rd2, %rd241;
	ld.local.f32 	%f235, [%rd242];
	setp.lt.f32 	%p204, %f234, %f235;
	selp.b32 	%r570, %r174, %r570, %p204;
$L__BB0_188:
	setp.eq.s32 	%p205, %r570, %r568;
	mov.u32 	%r571, %r169;
	@%p205 bra 	$L__BB0_190;
	mul.wide.s32 	%rd243, %r568, 4;
	sub.s64 	%rd244, %rd31, %rd243;
	add.s64 	%rd245, %rd3, %rd243;
	add.s64 	%rd246, %rd4, %rd243;
	mul.wide.s32 	%rd247, %r570, 4;
	add.s64 	%rd248, %rd2, %rd247;
	ld.local.f32 	%f236, [%rd248];
	st.local.f32 	[%rd244], %f236;
	add.s64 	%rd249, %rd3, %rd247;
	ld.local.u32 	%r502, [%rd249];
	st.local.u32 	[%rd245], %r502;
	add.s64 	%rd250, %rd4, %rd247;
	ld.local.u32 	%r503, [%rd250];
	st.local.u32 	[%rd246], %r503;
	st.local.f32 	[%rd248], %f64;
	st.local.u32 	[%rd249], %r170;
	st.local.u32 	[%rd250], %r171;
	mov.u32 	%r568, %r570;
	bra.uni 	$L__BB0_184;
$L__BB0_190:
	ld.param.u32 	%r519, [_Z12knn2d_kernelILi4ELi2048EEvPK6float2iS2_iPSt4pairIifEi_param_5];
	add.s32 	%r563, %r563, 1;
	setp.ne.s32 	%p211, %r563, %r519;
	@%p211 bra 	$L__BB0_174;
$L__BB0_191:
	ret;
$L__BB0_192:
	ld.param.u32 	%r513, [_Z12knn2d_kernelILi4ELi2048EEvPK6float2iS2_iPSt4pairIifEi_param_5];
	shr.s32 	%r522, %r513, 5;
	mov.f32 	%f241, 0f00000000;
	mov.f32 	%f242, %f241;
	bra.uni 	$L__BB0_4;

}


// ===== COMPILED SASS (sm_100) =====

	.target	sm_100

	.elftype	@"ET_EXEC"


//--------------------- .note.nv.tkinfo           --------------------------
	.section	.note.nv.tkinfo,"",@"SHT_NOTE"
	.sectionflags	@"SHF_NOTE_NV_TKINFO"
	.tkinfo
        /*0018*/ 	.word	0x00000002
        /*0030*/ 	.string	""
        /*0030*/ 	.string	"ptxas"
        /*0030*/ 	.string	"Cuda compilation tools, release 13.0, V13.0.88"
        /*0030*/ 	.string	"Build cuda_13.0.r13.0/compiler.36424714_0"
        /*0030*/ 	.string	"-arch sm_100 -m 64 "



//--------------------- .note.nv.cuinfo           --------------------------
	.section	.note.nv.cuinfo,"",@"SHT_NOTE"
	.sectionflags	@"SHF_NOTE_NV_CUINFO"
        /*0018*/ 	.short	0x0002
        /*001a*/ 	.short	0x0064
        /*001c*/ 	.short	0x0082
	.zero		2


//--------------------- .nv.info                  --------------------------
	.section	.nv.info,"",@"SHT_CUDA_INFO"
	.align	4


	//----- nvinfo : EIATTR_REGCOUNT
	.align		4
        /*0000*/ 	.byte	0x04, 0x2f
        /*0002*/ 	.short	(.L_1 - .L_0)
	.align		4
.L_0:
        /*0004*/ 	.word	index@(_Z12knn2d_kernelILi4ELi2048EEvPK6float2iS2_iPSt4pairIifEi)
        /*0008*/ 	.word	0x00000028


	//----- nvinfo : EIATTR_FRAME_SIZE
	.align		4
.L_1:
        /*000c*/ 	.byte	0x04, 0x11
        /*000e*/ 	.short	(.L_3 - .L_2)
	.align		4
.L_2:
        /*0010*/ 	.word	index@(_Z12knn2d_kernelILi4ELi2048EEvPK6float2iS2_iPSt4pairIifEi)
        /*0014*/ 	.word	0x00000310


	//----- nvinfo : EIATTR_MIN_STACK_SIZE
	.align		4
.L_3:
        /*0018*/ 	.byte	0x04, 0x12
        /*001a*/ 	.short	(.L_5 - .L_4)
	.align		4
.L_4:
        /*001c*/ 	.word	index@(_Z12knn2d_kernelILi4ELi2048EEvPK6float2iS2_iPSt4pairIifEi)
        /*0020*/ 	.word	0x00000310
.L_5:


//--------------------- .nv.compat                --------------------------
	.section	.nv.compat,"",@"SHT_CUDA_COMPAT_INFO"
	.align	4
        /*0000*/ 	.byte	0x02, 0x09, 0x00, 0x00, 0x02, 0x02, 0x01, 0x00, 0x02, 0x05, 0x05, 0x00, 0x03, 0x07, 0x01, 0x01
        /*0010*/ 	.byte	0x02, 0x03, 0x00, 0x00, 0x02, 0x06, 0x01, 0x00, 0x04, 0x0b, 0x08, 0x00, 0x09, 0x00, 0x00, 0x00
        /*0020*/ 	.byte	0x00, 0x00, 0x00, 0x00


//--------------------- .nv.info._Z12knn2d_kernelILi4ELi2048EEvPK6float2iS2_iPSt4pairIifEi --------------------------
	.section	.nv.info._Z12knn2d_kernelILi4ELi2048EEvPK6float2iS2_iPSt4pairIifEi,"",@"SHT_CUDA_INFO"
	.sectionflags	@""
	.align	4


	//----- nvinfo : EIATTR_CUDA_API_VERSION
	.align		4
        /*0000*/ 	.byte	0x04, 0x37
        /*0002*/ 	.short	(.L_7 - .L_6)
.L_6:
        /*0004*/ 	.word	0x00000082


	//----- nvinfo : EIATTR_KPARAM_INFO
	.align		4
.L_7:
        /*0008*/ 	.byte	0x04, 0x17
        /*000a*/ 	.short	(.L_9 - .L_8)
.L_8:
        /*000c*/ 	.word	0x00000000
        /*0010*/ 	.short	0x0005
        /*0012*/ 	.short	0x0028
        /*0014*/ 	.byte	0x00, 0xf0, 0x11, 0x00


	//----- nvinfo : EIATTR_KPARAM_INFO
	.align		4
.L_9:
        /*0018*/ 	.byte	0x04, 0x17
        /*001a*/ 	.short	(.L_11 - .L_10)
.L_10:
        /*001c*/ 	.word	0x00000000
        /*0020*/ 	.short	0x0004
        /*0022*/ 	.short	0x0020
        /*0024*/ 	.byte	0x00, 0xf5, 0x21, 0x00


	//----- nvinfo : EIATTR_KPARAM_INFO
	.align		4
.L_11:
        /*0028*/ 	.byte	0x04, 0x17
        /*002a*/ 	.short	(.L_13 - .L_12)
.L_12:
        /*002c*/ 	.word	0x00000000
        /*0030*/ 	.short	0x0003
        /*0032*/ 	.short	0x0018
        /*0034*/ 	.byte	0x00, 0xf0, 0x11, 0x00


	//----- nvinfo : EIATTR_KPARAM_INFO
	.align		4
.L_13:
        /*0038*/ 	.byte	0x04, 0x17
        /*003a*/ 	.short	(.L_15 - .L_14)
.L_14:
        /*003c*/ 	.word	0x00000000
        /*0040*/ 	.short	0x0002
        /*0042*/ 	.short	0x0010
        /*0044*/ 	.byte	0x00, 0xf5, 0x21, 0x00


	//----- nvinfo : EIATTR_KPARAM_INFO
	.align		4
.L_15:
        /*0048*/ 	.byte	0x04, 0x17
        /*004a*/ 	.short	(.L_17 - .L_16)
.L_16:
        /*004c*/ 	.word	0x00000000
        /*0050*/ 	.short	0x0001
        /*0052*/ 	.short	0x0008
        /*0054*/ 	.byte	0x00, 0xf0, 0x11, 0x00


	//----- nvinfo : EIATTR_KPARAM_INFO
	.align		4
.L_17:
        /*0058*/ 	.byte	0x04, 0x17
        /*005a*/ 	.short	(.L_19 - .L_18)
.L_18:
        /*005c*/ 	.word	0x00000000
        /*0060*/ 	.short	0x0000
        /*0062*/ 	.short	0x0000
        /*0064*/ 	.byte	0x00, 0xf5, 0x21, 0x00


	//----- nvinfo : EIATTR_SPARSE_MMA_MASK
	.align		4
.L_19:
        /*0068*/ 	.byte	0x03, 0x50
        /*006a*/ 	.short	0x0000


	//----- nvinfo : EIATTR_MAXREG_COUNT
	.align		4
        /*006c*/ 	.byte	0x03, 0x1b
        /*006e*/ 	.short	0x00ff


	//----- nvinfo : EIATTR_NUM_BARRIERS
	.align		4
        /*0070*/ 	.byte	0x02, 0x4c
        /*0072*/ 	.byte	0x01
	.zero		1


	//----- nvinfo : EIATTR_MERCURY_ISA_VERSION
	.align		4
        /*0074*/ 	.byte	0x03, 0x5f
        /*0076*/ 	.short	0x0101


	//----- nvinfo : EIATTR_COOP_GROUP_MASK_REGIDS
	.align		4
        /*0078*/ 	.byte	0x04, 0x29
        /*007a*/ 	.short	(.L_21 - .L_20)


	//   ....[0]....
.L_20:
        /*007c*/ 	.word	0xffffffff


	//   ....[1]....
        /*0080*/ 	.word	0xffffffff


	//   ....[2]....
        /*0084*/ 	.word	0xffffffff


	//   ....[3]....
        /*0088*/ 	.word	0x05000004


	//   ....[4]....
        /*008c*/ 	.word	0x05000004


	//----- nvinfo : EIATTR_COOP_GROUP_INSTR_OFFSETS
	.align		4
.L_21:
        /*0090*/ 	.byte	0x04, 0x28
        /*0092*/ 	.short	(.L_23 - .L_22)


	//   ....[0]....
.L_22:
        /*0094*/ 	.word	0x00000170


	//   ....[1]....
        /*0098*/ 	.word	0x00000180


	//   ....[2]....
        /*009c*/ 	.word	0x00001d90


	//   ....[3]....
        /*00a0*/ 	.word	0x00005610


	//   ....[4]....
        /*00a4*/ 	.word	0x00005660


	//----- nvinfo : EIATTR_VRC_CTA_INIT_COUNT
	.align		4
.L_23:
        /*00a8*/ 	.byte	0x02, 0x4a
	.zero		1
	.zero		1


	//----- nvinfo : EIATTR_EXIT_INSTR_OFFSETS
	.align		4
        /*00ac*/ 	.byte	0x04, 0x1c
        /*00ae*/ 	.short	(.L_25 - .L_24)


	//   ....[0]....
.L_24:
        /*00b0*/ 	.word	0x00001db0


	//   ....[1]....
        /*00b4*/ 	.word	0x00004ec0


	//   ....[2]....
        /*00b8*/ 	.word	0x000055b0


	//----- nvinfo : EIATTR_CRS_STACK_SIZE
	.align		4
.L_25:
        /*00bc*/ 	.byte	0x04, 0x1e
        /*00be*/ 	.short	(.L_27 - .L_26)
.L_26:
        /*00c0*/ 	.word	0x00000000


	//----- nvinfo : EIATTR_CBANK_PARAM_SIZE
	.align		4
.L_27:
        /*00c4*/ 	.byte	0x03, 0x19
        /*00c6*/ 	.short	0x002c


	//----- nvinfo : EIATTR_PARAM_CBANK
	.align		4
        /*00c8*/ 	.byte	0x04, 0x0a
        /*00ca*/ 	.short	(.L_29 - .L_28)
	.align		4
.L_28:
        /*00cc*/ 	.word	index@(.nv.constant0._Z12knn2d_kernelILi4ELi2048EEvPK6float2iS2_iPSt4pairIifEi)
        /*00d0*/ 	.short	0x0380
        /*00d2*/ 	.short	0x002c


	//----- nvinfo : EIATTR_SW_WAR
	.align		4
.L_29:
        /*00d4*/ 	.byte	0x04, 0x36
        /*00d6*/ 	.short	(.L_31 - .L_30)
.L_30:
        /*00d8*/ 	.word	0x00000008
.L_31:


//--------------------- .nv.callgraph             --------------------------
	.section	.nv.callgraph,"",@"SHT_CUDA_CALLGRAPH"
	.align	4
	.sectionentsize	8
	.align		4
        /*0000*/ 	.word	0x00000000
	.align		4
        /*0004*/ 	.word	0xffffffff
	.align		4
        /*0008*/ 	.word	0x00000000
	.align		4
        /*000c*/ 	.word	0xfffffffe
	.align		4
        /*0010*/ 	.word	0x00000000
	.align		4
        /*0014*/ 	.word	0xfffffffd
	.align		4
        /*0018*/ 	.word	0x00000000
	.align		4
        /*001c*/ 	.word	0xfffffffc


//--------------------- .text._Z12knn2d_kernelILi4ELi2048EEvPK6float2iS2_iPSt4pairIifEi --------------------------
	.section	.text._Z12knn2d_kernelILi4ELi2048EEvPK6float2iS2_iPSt4pairIifEi,"ax",@progbits
	.align	128
        .global         _Z12knn2d_kernelILi4ELi2048EEvPK6float2iS2_iPSt4pairIifEi
        .type           _Z12knn2d_kernelILi4ELi2048EEvPK6float2iS2_iPSt4pairIifEi,@function
        .size           _Z12knn2d_kernelILi4ELi2048EEvPK6float2iS2_iPSt4pairIifEi,(.L_x_83 - _Z12knn2d_kernelILi4ELi2048EEvPK6float2iS2_iPSt4pairIifEi)
        .other          _Z12knn2d_kernelILi4ELi2048EEvPK6float2iS2_iPSt4pairIifEi,@"STO_CUDA_ENTRY STV_DEFAULT"
_Z12knn2d_kernelILi4ELi2048EEvPK6float2iS2_iPSt4pairIifEi:
.text._Z12knn2d_kernelILi4ELi2048EEvPK6float2iS2_iPSt4pairIifEi:
[----:B------:R-:W0:Y:S01]  /*0000*/  LDC R1, c[0x0][0x37c] ;  /* 0x0000df00ff017b82 */ /* 0x000e220000000800 */
[----:B------:R-:W1:Y:S01]  /*0010*/  S2R R3, SR_TID.X ;  /* 0x0000000000037919 */ /* 0x000e620000002100 */
[----:B------:R-:W2:Y:S06]  /*0020*/  LDCU UR4, c[0x0][0x388] ;  /* 0x00007100ff0477ac */ /* 0x000eac0008000800 */
[----:B------:R-:W3:Y:S01]  /*0030*/  LDC R9, c[0x0][0x3a8] ;  /* 0x0000ea00ff097b82 */ /* 0x000ee20000000800 */
[----:B------:R-:W-:Y:S01]  /*0040*/  BSSY B0, `(.L_x_0) ;  /* 0x000001a000007945 */ /* 0x000fe20003800000 */
[----:B------:R-:W4:Y:S01]  /*0050*/  S2R R5, SR_CTAID.X ;  /* 0x0000000000057919 */ /* 0x000f220000002500 */
[----:B------:R-:W0:Y:S02]  /*0060*/  LDCU.64 UR6, c[0x0][0x358] ;  /* 0x00006b00ff0677ac */ /* 0x000e240008000a00 */
[----:B0-----:R-:W-:Y:S01]  /*0070*/  VIADD R1, R1, 0xfffffcf0 ;  /* 0xfffffcf001017836 */ /* 0x001fe20000000000 */
[----:B-1----:R-:W-:-:S02]  /*0080*/  SHF.R.U32.HI R16, RZ, 0x5, R3 ;  /* 0x00000005ff107819 */ /* 0x002fc40000011603 */
[----:B------:R-:W-:-:S03]  /*0090*/  LOP3.LUT R2, R3, 0x1f, RZ, 0xc0, !PT ;  /* 0x0000001f03027812 */ /* 0x000fc600078ec0ff */
[----:B----4-:R-:W-:Y:S02]  /*00a0*/  IMAD R0, R5, 0x4, R16 ;  /* 0x0000000405007824 */ /* 0x010fe400078e0210 */
[----:B---3--:R-:W-:-:S03]  /*00b0*/  IMAD R16, R16, R9, RZ ;  /* 0x0000000910107224 */ /* 0x008fc600078e02ff */
[----:B--2---:R-:W-:-:S13]  /*00c0*/  ISETP.GE.AND P0, PT, R0, UR4, PT ;  /* 0x0000000400007c0c */ /* 0x004fda000bf06270 */
[----:B------:R-:W-:Y:S02]  /*00d0*/  @P0 CS2R R22, SRZ ;  /* 0x0000000000160805 */ /* 0x000fe4000001ff00 */
[----:B------:R-:W-:Y:S01]  /*00e0*/  @P0 SHF.R.S32.HI R5, RZ, 0x5, R9 ;  /* 0x00000005ff050819 */ /* 0x000fe20000011409 */
[----:B------:R-:W-:Y:S06]  /*00f0*/  @P0 BRA `(.L_x_1) ;  /* 0x0000000000380947 */ /* 0x000fec0003800000 */
[----:B------:R-:W-:Y:S02]  /*0100*/  ISETP.NE.AND P0, PT, R2, RZ, PT ;  /* 0x000000ff0200720c */ /* 0x000fe40003f05270 */
[----:B------:R-:W-:-:S11]  /*0110*/  CS2R R4, SRZ ;  /* 0x0000000000047805 */ /* 0x000fd6000001ff00 */
[----:B------:R-:W0:Y:S02]  /*0120*/  @!P0 LDC.64 R6, c[0x0][0x380] ;  /* 0x0000e000ff068b82 */ /* 0x000e240000000a00 */
[----:B0-----:R-:W-:-:S05]  /*0130*/  @!P0 IMAD.WIDE R6, R0, 0x8, R6 ;  /* 0x0000000800068825 */ /* 0x001fca00078e0206 */
[----:B------:R0:W5:Y:S01]  /*0140*/  @!P0 LDG.E.64.CONSTANT R4, desc[UR6][R6.64] ;  /* 0x0000000606048981 */ /* 0x000162000c1e9b00 */
[----:B------:R-:W-:-:S03]  /*0150*/  UMOV UR4, 0xffffffff ;  /* 0xffffffff00047882 */ /* 0x000fc60000000000 */
[----:B------:R-:W-:Y:S05]  /*0160*/  BRA.DIV UR4, `(.L_x_2) ;  /* 0x0000005604147947 */ /* 0x000fea000b800000 */
[----:B-----5:R1:W2:Y:S04]  /*0170*/  SHFL.IDX PT, R23, R4, RZ, 0x1f ;  /* 0x00001fff04177589 */ /* 0x0202a800000e0000 */
[----:B------:R1:W3:Y:S02]  /*0180*/  SHFL.IDX PT, R22, R5, RZ, 0x1f ;  /* 0x00001fff05167589 */ /* 0x0002e400000e0000 */
.L_x_81:
[----:B-1----:R-:W-:Y:S01]  /*0190*/  SHF.R.S32.HI R5, RZ, 0x5, R9 ;  /* 0x00000005ff057819 */ /* 0x002fe20000011409 */
[----:B0-----:R-:W-:Y:S02]  /*01a0*/  IMAD.MOV.U32 R6, RZ, RZ, -0x800001 ;  /* 0xff7fffffff067424 */ /* 0x001fe400078e00ff */
[----:B------:R-:W-:Y:S02]  /*01b0*/  IMAD.MOV.U32 R7, RZ, RZ, -0x1 ;  /* 0xffffffffff077424 */ /* 0x000fe400078e00ff */
[----:B------:R-:W-:-:S05]  /*01c0*/  IMAD.MOV.U32 R4, RZ, RZ, RZ ;  /* 0x000000ffff047224 */ /* 0x000fca00078e00ff */
[----:B------:R0:W-:Y:S02]  /*01d0*/  STL.128 [R1+0x100], R4 ;  /* 0x0001000401007387 */ /* 0x0001e40000100c00 */
.L_x_1:
[----:B------:R-:W-:Y:S05]  /*01e0*/  BSYNC B0 ;  /* 0x0000000000007941 */ /* 0x000fea0003800000 */
.L_x_0:
[----:B------:R-:W1:Y:S02]  /*01f0*/  LDCU UR4, c[0x0][0x398] ;  /* 0x00007300ff0477ac */ /* 0x000e640008000800 */
[----:B-1----:R-:W-:-:S09]  /*0200*/  UISETP.GE.AND UP0, UPT, UR4, 0x1, UPT ;  /* 0x000000010400788c */ /* 0x002fd2000bf06270 */
[----:B------:R-:W-:Y:S05]  /*0210*/  BRA.U !UP0, `(.L_x_3) ;  /* 0x0000000d08e07547 */ /* 0x000fea000b800000 */
[----:B------:R-:W1:Y:S01]  /*0220*/  S2UR UR5, SR_CgaCtaId ;  /* 0x00000000000579c3 */ /* 0x000e620000008800 */
[----:B------:R-:W-:Y:S01]  /*0230*/  UMOV UR4, 0x400 ;  /* 0x0000040000047882 */ /* 0x000fe20000000000 */
[----:B------:R-:W-:Y:S02]  /*0240*/  IMAD.MOV.U32 R20, RZ, RZ, RZ ;  /* 0x000000ffff147224 */ /* 0x000fe400078e00ff */
[----:B------:R-:W-:-:S04]  /*0250*/  IMAD.MOV.U32 R8, RZ, RZ, -0x800001 ;  /* 0xff7fffffff087424 */ /* 0x000fc800078e00ff */
[----:B------:R-:W4:Y:S01]  /*0260*/  LDC R18, c[0x0][0x360] ;  /* 0x0000d800ff127b82 */ /* 0x000f220000000800 */
[----:B-1----:R-:W-:-:S06]  /*0270*/  ULEA UR4, UR5, UR4, 0x18 ;  /* 0x0000000405047291 */ /* 0x002fcc000f8ec0ff */
[----:B------:R-:W-:-:S07]  /*0280*/  LEA R21, R3, UR4, 0x3 ;  /* 0x0000000403157c11 */ /* 0x000fce000f8e18ff */
.L_x_14:
[----:B-1----:R-:W1:Y:S02]  /*0290*/  LDCU UR4, c[0x0][0x398] ;  /* 0x00007300ff0477ac */ /* 0x002e640008000800 */
[----:B-1----:R-:W-:-:S04]  /*02a0*/  IADD3 R12, PT, PT, -R20, UR4, RZ ;  /* 0x00000004140c7c10 */ /* 0x002fc8000fffe1ff */
[C---:B------:R-:W-:Y:S02]  /*02b0*/  ISETP.GT.AND P0, PT, R12.reuse, R3, PT ;  /* 0x000000030c00720c */ /* 0x040fe40003f04270 */
[----:B------:R-:W-:-:S11]  /*02c0*/  VIMNMX R17, PT, PT, R12, 0x800, PT ;  /* 0x000008000c117848 */ /* 0x000fd60003fe0100 */
[----:B------:R-:W-:Y:S05]  /*02d0*/  @!P0 BRA `(.L_x_4) ;  /* 0x0000000000308947 */ /* 0x000fea0003800000 */
[----:B------:R-:W1:Y:S01]  /*02e0*/  LDC.64 R10, c[0x0][0x390] ;  /* 0x0000e400ff0a7b82 */ /* 0x000e620000000a00 */
[----:B0-----:R-:W-:Y:S01]  /*02f0*/  IMAD.IADD R7, R3, 0x1, R20 ;  /* 0x0000000103077824 */ /* 0x001fe200078e0214 */
[----:B------:R-:W-:Y:S01]  /*0300*/  MOV R4, R3 ;  /* 0x0000000300047202 */ /* 0x000fe20000000f00 */
[----:B------:R-:W-:Y:S02]  /*0310*/  IMAD.MOV.U32 R9, RZ, RZ, R21 ;  /* 0x000000ffff097224 */ /* 0x000fe400078e0015 */
[----:B-1----:R-:W-:-:S07]  /*0320*/  IMAD.WIDE.U32 R10, R7, 0x8, R10 ;  /* 0x00000008070a7825 */ /* 0x002fce00078e000a */
.L_x_5:
[----:B------:R0:W5:Y:S01]  /*0330*/  LDG.E.64.CONSTANT R6, desc[UR6][R10.64] ;  /* 0x000000060a067981 */ /* 0x000162000c1e9b00 */
[----:B----4-:R-:W-:-:S05]  /*0340*/  IMAD.IADD R4, R18, 0x1, R4 ;  /* 0x0000000112047824 */ /* 0x010fca00078e0204 */
[----:B------:R-:W-:Y:S01]  /*0350*/  ISETP.GE.AND P0, PT, R4, R17, PT ;  /* 0x000000110400720c */ /* 0x000fe20003f06270 */
[C---:B0-----:R-:W-:Y:S01]  /*0360*/  IMAD.WIDE.U32 R10, R18.reuse, 0x8, R10 ;  /* 0x00000008120a7825 */ /* 0x041fe200078e000a */
[----:B-----5:R0:W-:Y:S03]  /*0370*/  STS.64 [R9], R6 ;  /* 0x0000000609007388 */ /* 0x0201e60000000a00 */
[----:B0-----:R-:W-:-:S08]  /*0380*/  IMAD R9, R18, 0x8, R9 ;  /* 0x0000000812097824 */ /* 0x001fd000078e0209 */
[----:B------:R-:W-:Y:S05]  /*0390*/  @!P0 BRA `(.L_x_5) ;  /* 0xfffffffc00e48947 */ /* 0x000fea000383ffff */
.L_x_4:
[----:B------:R-:W-:Y:S05]  /*03a0*/  WARPSYNC.ALL ;  /* 0x0000000000007948 */ /* 0x000fea0003800000 */
[----:B------:R-:W1:Y:S01]  /*03b0*/  LDCU UR4, c[0x0][0x388] ;  /* 0x00007100ff0477ac */ /* 0x000e620008000800 */
[----:B------:R-:W-:Y:S01]  /*03c0*/  BAR.SYNC.DEFER_BLOCKING 0x0 ;  /* 0x0000000000007b1d */ /* 0x000fe20000010000 */
[----:B------:R-:W-:-:S05]  /*03d0*/  ISETP.GT.AND P0, PT, R12, R2, PT ;  /* 0x000000020c00720c */ /* 0x000fca0003f04270 */
[----:B------:R-:W-:Y:S01]  /*03e0*/  BSSY.RECONVERGENT B0, `(.L_x_6) ;  /* 0x00000d6000007945 */ /* 0x000fe20003800200 */
[----:B-1----:R-:W-:-:S13]  /*03f0*/  ISETP.GE.OR P0, PT, R0, UR4, !P0 ;  /* 0x0000000400007c0c */ /* 0x002fda000c706670 */
[----:B------:R-:W-:Y:S05]  /*0400*/  @P0 BRA `(.L_x_7) ;  /* 0x0000000c004c0947 */ /* 0x000fea0003800000 */
[----:B0-----:R-:W0:Y:S01]  /*0410*/  S2R R7, SR_CgaCtaId ;  /* 0x0000000000077919 */ /* 0x001e220000008800 */
[----:B------:R-:W-:Y:S01]  /*0420*/  MOV R4, 0x400 ;  /* 0x0000040000047802 */ /* 0x000fe20000000f00 */
[----:B------:R-:W-:-:S03]  /*0430*/  IMAD.MOV.U32 R19, RZ, RZ, R2 ;  /* 0x000000ffff137224 */ /* 0x000fc600078e0002 */
[----:B0-----:R-:W-:-:S07]  /*0440*/  LEA R4, R7, R4, 0x18 ;  /* 0x0000000407047211 */ /* 0x001fce00078ec0ff */
.L_x_13:
[----:B-1----:R-:W5:Y:S01]  /*0450*/  LDL.64 R10, [R1+0x100] ;  /* 0x00010000010a7983 */ /* 0x002f620000100a00 */
[C---:B0-----:R-:W-:Y:S01]  /*0460*/  IMAD R7, R19.reuse, 0x8, R4 ;  /* 0x0000000813077824 */ /* 0x041fe200078e0204 */
[----:B------:R-:W-:Y:S01]  /*0470*/  BSSY.RECONVERGENT B1, `(.L_x_8) ;  /* 0x00000cb000017945 */ /* 0x000fe20003800200 */
[C---:B------:R-:W-:Y:S02]  /*0480*/  IMAD.IADD R12, R19.reuse, 0x1, R20 ;  /* 0x00000001130c7824 */ /* 0x040fe400078e0214 */
[----:B------:R-:W-:Y:S02]  /*0490*/  VIADD R19, R19, 0x20 ;  /* 0x0000002013137836 */ /* 0x000fe40000000000 */
[----:B------:R-:W3:Y:S03]  /*04a0*/  LDS.64 R6, [R7] ;  /* 0x0000000007067984 */ /* 0x000ee60000000a00 */
[----:B------:R-:W-:Y:S01]  /*04b0*/  ISETP.GE.AND P0, PT, R19, R17, PT ;  /* 0x000000111300720c */ /* 0x000fe20003f06270 */
[----:B---3--:R-:W-:Y:S01]  /*04c0*/  FADD R9, R7, -R22 ;  /* 0x8000001607097221 */ /* 0x008fe20000000000 */
[----:B--2---:R-:W-:-:S03]  /*04d0*/  FADD R6, R6, -R23 ;  /* 0x8000001706067221 */ /* 0x004fc60000000000 */
[----:B------:R-:W-:-:S04]  /*04e0*/  FMUL R9, R9, R9 ;  /* 0x0000000909097220 */ /* 0x000fc80000400000 */
[----:B------:R-:W-:Y:S01]  /*04f0*/  FFMA R6, R6, R6, R9 ;  /* 0x0000000606067223 */ /* 0x000fe20000000009 */
[----:B-----5:R-:W-:-:S13]  /*0500*/  ISETP.GE.AND P1, PT, R10, R11, PT ;  /* 0x0000000b0a00720c */ /* 0x020fda0003f26270 */
[----:B------:R-:W-:Y:S05]  /*0510*/  @P1 BRA `(.L_x_9) ;  /* 0x0000000000341947 */ /* 0x000fea0003800000 */
[----:B------:R-:W-:-:S05]  /*0520*/  IMAD R11, R10, 0x4, R1 ;  /* 0x000000040a0b7824 */ /* 0x000fca00078e0201 */
[----:B------:R1:W-:Y:S04]  /*0530*/  STL [R11], R6 ;  /* 0x000000060b007387 */ /* 0x0003e80000100800 */
[----:B------:R-:W2:Y:S02]  /*0540*/  LDL R8, [R1+0x100] ;  /* 0x0001000001087983 */ /* 0x000ea40000100800 */
[----:B--2---:R-:W-:-:S05]  /*0550*/  IMAD R9, R8, 0x4, R1 ;  /* 0x0000000408097824 */ /* 0x004fca00078e0201 */
[----:B------:R1:W-:Y:S04]  /*0560*/  STL [R9+0x80], R12 ;  /* 0x0000800c09007387 */ /* 0x0003e80000100800 */
[----:B------:R-:W2:Y:S04]  /*0570*/  LDL R8, [R1+0x108] ;  /* 0x0001080001087983 */ /* 0x000ea80000100800 */
[----:B------:R-:W3:Y:S01]  /*0580*/  LDL R7, [R1+0x100] ;  /* 0x0001000001077983 */ /* 0x000ee20000100800 */
[----:B--2---:R-:W-:Y:S01]  /*0590*/  FSETP.GT.AND P1, PT, R6, R8, PT ;  /* 0x000000080600720b */ /* 0x004fe20003f24000 */
[----:B---3--:R-:W-:-:S05]  /*05a0*/  VIADD R10, R7, 0x1 ;  /* 0x00000001070a7836 */ /* 0x008fca0000000000 */
[----:B------:R1:W-:Y:S07]  /*05b0*/  STL [R1+0x100], R10 ;  /* 0x0001000a01007387 */ /* 0x0003ee0000100800 */
[----:B------:R1:W-:Y:S01]  /*05c0*/  @P1 STL.64 [R1+0x108], R6 ;  /* 0x0001080601001387 */ /* 0x0003e20000100a00 */
[----:B------:R-:W-:Y:S01]  /*05d0*/  @P1 MOV R8, R6 ;  /* 0x0000000600081202 */ /* 0x000fe20000000f00 */
[----:B------:R-:W-:Y:S06]  /*05e0*/  BRA `(.L_x_10) ;  /* 0x0000000800cc7947 */ /* 0x000fec0003800000 */
.L_x_9:
[----:B------:R-:W-:-:S13]  /*05f0*/  FSETP.GEU.AND P1, PT, R6, R8, PT ;  /* 0x000000080600720b */ /* 0x000fda0003f2e000 */
[----:B------:R-:W-:Y:S05]  /*0600*/  @P1 BRA `(.L_x_10) ;  /* 0x0000000800c41947 */ /* 0x000fea0003800000 */
[----:B------:R-:W2:Y:S02]  /*0610*/  LDL R8, [R1+0x10c] ;  /* 0x00010c0001087983 */ /* 0x000ea40000100800 */
[----:B--2---:R-:W-:-:S05]  /*0620*/  IMAD R13, R8, 0x4, R1 ;  /* 0x00000004080d7824 */ /* 0x004fca00078e0201 */
[----:B------:R0:W-:Y:S04]  /*0630*/  STL [R13], R6 ;  /* 0x000000060d007387 */ /* 0x0001e80000100800 */
[----:B------:R-:W2:Y:S02]  /*0640*/  LDL R8, [R1+0x10c] ;  /* 0x00010c0001087983 */ /* 0x000ea40000100800 */
[----:B--2---:R-:W-:-:S05]  /*0650*/  IMAD R15, R8, 0x4, R1 ;  /* 0x00000004080f7824 */ /* 0x004fca00078e0201 */
[----:B------:R0:W-:Y:S04]  /*0660*/  STL [R15+0x80], R12 ;  /* 0x0000800c0f007387 */ /* 0x0001e80000100800 */
[----:B------:R-:W2:Y:S04]  /*0670*/  LDL R14, [R1+0x104] ;  /* 0x00010400010e7983 */ /* 0x000ea80000100800 */
[----:B------:R0:W5:Y:S01]  /*0680*/  LDL.128 R8, [R1] ;  /* 0x0000000001087983 */ /* 0x0001620000100c00 */
[----:B------:R-:W-:Y:S01]  /*0690*/  BSSY.RECONVERGENT B2, `(.L_x_11) ;  /* 0x00000a6000027945 */ /* 0x000fe20003800200 */
[----:B------:R-:W-:Y:S01]  /*06a0*/  IMAD.MOV.U32 R7, RZ, RZ, RZ ;  /* 0x000000ffff077224 */ /* 0x000fe200078e00ff */
[----:B--2---:R-:W-:-:S13]  /*06b0*/  ISETP.GE.AND P1, PT, R14, 0x2, PT ;  /* 0x000000020e00780c */ /* 0x004fda0003f26270 */
[----:B0-----:R-:W-:Y:S05]  /*06c0*/  @!P1 BRA `(.L_x_12) ;  /* 0x0000000800889947 */ /* 0x001fea0003800000 */
[----:B------:R-:W-:Y:S01]  /*06d0*/  VIADD R14, R14, 0xfffffffe ;  /* 0xfffffffe0e0e7836 */ /* 0x000fe20000000000 */
[----:B-----5:R-:W-:-:S04]  /*06e0*/  FSETP.GT.AND P1, PT, R9, R8, PT ;  /* 0x000000080900720b */ /* 0x020fc80003f24000 */
[----:B------:R-:W-:Y:S02]  /*06f0*/  ISETP.NE.AND P2, PT, R14, RZ, PT ;  /* 0x000000ff0e00720c */ /* 0x000fe40003f45270 */
[----:B------:R-:W-:Y:S02]  /*0700*/  FSEL R8, R9, R8, P1 ;  /* 0x0000000809087208 */ /* 0x000fe40000800000 */
[----:B------:R-:W-:-:S09]  /*0710*/  SEL R7, RZ, 0x1, !P1 ;  /* 0x00000001ff077807 */ /* 0x000fd20004800000 */
[----:B------:R-:W-:Y:S05]  /*0720*/  @!P2 BRA `(.L_x_12) ;  /* 0x000000080070a947 */ /* 0x000fea0003800000 */
[----:B------:R-:W-:Y:S02]  /*0730*/  VIMNMX.U32 R6, PT, PT, R14, 0x1e, PT ;  /* 0x0000001e0e067848 */ /* 0x000fe40003fe0000 */
[----:B------:R-:W-:-:S03]  /*0740*/  FSETP.GT.AND P1, PT, R10, R8, PT ;  /* 0x000000080a00720b */ /* 0x000fc60003f24000 */
[----:B------:R-:W-:Y:S01]  /*0750*/  VIADD R6, R6, 0x2 ;  /* 0x0000000206067836 */ /* 0x000fe20000000000 */
[----:B------:R-:W-:Y:S02]  /*0760*/  FSEL R8, R10, R8, P1 ;  /* 0x000000080a087208 */ /* 0x000fe40000800000 */
[----:B------:R-:W-:Y:S02]  /*0770*/  SEL R7, R7, 0x2, !P1 ;  /* 0x0000000207077807 */ /* 0x000fe40004800000 */
[----:B------:R-:W-:-:S13]  /*0780*/  ISETP.NE.AND P2, PT, R6, 0x3, PT ;  /* 0x000000030600780c */ /* 0x000fda0003f45270 */
[----:B------:R-:W-:Y:S05]  /*0790*/  @!P2 BRA `(.L_x_12) ;  /* 0x000000080054a947 */ /* 0x000fea0003800000 */
[----:B------:R-:W-:Y:S02]  /*07a0*/  ISETP.NE.AND P2, PT, R6, 0x4, PT ;  /* 0x000000040600780c */ /* 0x000fe40003f45270 */
[----:B------:R-:W-:-:S04]  /*07b0*/  FSETP.GT.AND P1, PT, R11, R8, PT ;  /* 0x000000080b00720b */ /* 0x000fc80003f24000 */
[----:B------:R-:W-:Y:S02]  /*07c0*/  FSEL R8, R11, R8, P1 ;  /* 0x000000080b087208 */ /* 0x000fe40000800000 */
[----:B------:R-:W-:-:S05]  /*07d0*/  SEL R7, R7, 0x3, !P1 ;  /* 0x0000000307077807 */ /* 0x000fca0004800000 */
[----:B------:R-:W-:Y:S05]  /*07e0*/  @!P2 BRA `(.L_x_12) ;  /* 0x000000080040a947 */ /* 0x000fea0003800000 */
[----:B------:R-:W2:Y:S01]  /*07f0*/  LDL.128 R12, [R1+0x10] ;  /* 0x00001000010c7983 */ /* 0x000ea20000100c00 */
[----:B------:R-:W-:Y:S02]  /*0800*/  ISETP.NE.AND P2, PT, R6, 0x5, PT ;  /* 0x000000050600780c */ /* 0x000fe40003f45270 */
[----:B--2---:R-:W-:-:S04]  /*0810*/  FSETP.GT.AND P1, PT, R12, R8, PT ;  /* 0x000000080c00720b */ /* 0x004fc80003f24000 */
[----:B------:R-:W-:Y:S02]  /*0820*/  FSEL R8, R12, R8, P1 ;  /* 0x000000080c087208 */ /* 0x000fe40000800000 */
[----:B------:R-:W-:-:S05]  /*0830*/  SEL R7, R7, 0x4, !P1 ;  /* 0x0000000407077807 */ /* 0x000fca0004800000 */
[----:B------:R-:W-:Y:S05]  /*0840*/  @!P2 BRA `(.L_x_12) ;  /* 0x000000080028a947 */ /* 0x000fea0003800000 */
[----:B------:R-:W-:Y:S02]  /*0850*/  ISETP.NE.AND P2, PT, R6, 0x6, PT ;  /* 0x000000060600780c */ /* 0x000fe40003f45270 */
[----:B------:R-:W-:-:S04]  /*0860*/  FSETP.GT.AND P1, PT, R13, R8, PT ;  /* 0x000000080d00720b */ /* 0x000fc80003f24000 */
        /* <DEDUP_REMOVED lines=133> */
[----:B------:R-:W-:-:S04]  /*10c0*/  @P3 FSETP.GT.AND P2, PT, R15, R8, PT ;  /* 0x000000080f00320b */ /* 0x000fc80003f44000 */
[----:B------:R-:W-:Y:S02]  /*10d0*/  @P3 FSEL R8, R15, R8, P2 ;  /* 0x000000080f083208 */ /* 0x000fe40001000000 */
[----:B------:R-:W-:-:S07]  /*10e0*/  @P3 SEL R7, R7, 0x1f, !P2 ;  /* 0x0000001f07073807 */ /* 0x000fce0005000000 */
.L_x_12:
[----:B------:R-:W-:Y:S05]  /*10f0*/  BSYNC.RECONVERGENT B2 ;  /* 0x0000000000027941 */ /* 0x000fea0003800200 */
.L_x_11:
[----:B-----5:R-:W-:-:S05]  /*1100*/  IMAD.MOV.U32 R6, RZ, RZ, R8 ;  /* 0x000000ffff067224 */ /* 0x020fca00078e0008 */
[----:B------:R0:W-:Y:S02]  /*1110*/  STL.64 [R1+0x108], R6 ;  /* 0x0001080601007387 */ /* 0x0001e40000100a00 */
.L_x_10:
[----:B------:R-:W-:Y:S05]  /*1120*/  BSYNC.RECONVERGENT B1 ;  /* 0x0000000000017941 */ /* 0x000fea0003800200 */
.L_x_8:
[----:B------:R-:W-:Y:S05]  /*1130*/  @!P0 BRA `(.L_x_13) ;  /* 0xfffffff000c48947 */ /* 0x000fea000383ffff */
.L_x_7:
[----:B------:R-:W-:Y:S05]  /*1140*/  BSYNC.RECONVERGENT B0 ;  /* 0x0000000000007941 */ /* 0x000fea0003800200 */
.L_x_6:
[----:B------:R-:W5:Y:S01]  /*1150*/  LDCU UR4, c[0x0][0x398] ;  /* 0x00007300ff0477ac */ /* 0x000f620008000800 */
[----:B------:R-:W-:Y:S01]  /*1160*/  VIADD R20, R20, 0x800 ;  /* 0x0000080014147836 */ /* 0x000fe20000000000 */
[----:B------:R-:W-:Y:S04]  /*1170*/  BAR.SYNC.DEFER_BLOCKING 0x0 ;  /* 0x0000000000007b1d */ /* 0x000fe80000010000 */
[----:B-----5:R-:W-:-:S13]  /*1180*/  ISETP.GE.AND P0, PT, R20, UR4, PT ;  /* 0x0000000414007c0c */ /* 0x020fda000bf06270 */
[----:B------:R-:W-:Y:S05]  /*1190*/  @!P0 BRA `(.L_x_14) ;  /* 0xfffffff0003c8947 */ /* 0x000fea000383ffff */
.L_x_3:
[----:B0-----:R-:W0:Y:S01]  /*11a0*/  S2R R4, SR_CgaCtaId ;  /* 0x0000000000047919 */ /* 0x001e220000008800 */
[----:B------:R-:W5:Y:S01]  /*11b0*/  LDCU UR4, c[0x0][0x388] ;  /* 0x00007100ff0477ac */ /* 0x000f620008000800 */
[----:B------:R-:W2:Y:S01]  /*11c0*/  LDC R17, c[0x0][0x3a8] ;  /* 0x0000ea00ff117b82 */ /* 0x000ea20000000800 */
[----:B------:R-:W-:Y:S02]  /*11d0*/  MOV R3, 0x400 ;  /* 0x0000040000037802 */ /* 0x000fe40000000f00 */
[----:B-----5:R-:W-:Y:S02]  /*11e0*/  ISETP.GE.AND P0, PT, R0, UR4, PT ;  /* 0x0000000400007c0c */ /* 0x020fe4000bf06270 */
[----:B0-----:R-:W-:-:S05]  /*11f0*/  LEA R3, R4, R3, 0x18 ;  /* 0x0000000304037211 */ /* 0x001fca00078ec0ff */
[----:B-1----:R-:W-:-:S04]  /*1200*/  IMAD R7, R16, 0x4, R3 ;  /* 0x0000000410077824 */ /* 0x002fc800078e0203 */
[----:B------:R-:W-:-:S05]  /*1210*/  VIADD R4, R7, 0x4000 ;  /* 0x0000400007047836 */ /* 0x000fca0000000000 */
[----:B--2---:R-:W-:Y:S01]  /*1220*/  LEA R17, R17, R4, 0x4 ;  /* 0x0000000411117211 */ /* 0x004fe200078e20ff */
[----:B------:R-:W-:Y:S06]  /*1230*/  @P0 BRA `(.L_x_15) ;  /* 0x0000000800cc0947 */ /* 0x000fec0003800000 */
[----:B------:R-:W2:Y:S01]  /*1240*/  LDL R4, [R1+0x100] ;  /* 0x0001000001047983 */ /* 0x000ea20000100800 */
[----:B------:R-:W-:Y:S01]  /*1250*/  BSSY.RECONVERGENT B0, `(.L_x_16) ;  /* 0x000001c000007945 */ /* 0x000fe20003800200 */
[----:B--2---:R-:W-:-:S13]  /*1260*/  ISETP.GE.AND P0, PT, R4, 0x2, PT ;  /* 0x000000020400780c */ /* 0x004fda0003f06270 */
[----:B------:R-:W-:Y:S05]  /*1270*/  @!P0 BRA `(.L_x_17) ;  /* 0x0000000000648947 */ /* 0x000fea0003800000 */
[----:B------:R-:W-:-:S07]  /*1280*/  IMAD.MOV.U32 R6, RZ, RZ, 0x1 ;  /* 0x00000001ff067424 */ /* 0x000fce00078e00ff */
.L_x_21:
[----:B0-----:R-:W-:-:S05]  /*1290*/  IMAD R8, R6, 0x4, R1 ;  /* 0x0000000406087824 */ /* 0x001fca00078e0201 */
[----:B-1----:R0:W5:Y:S04]  /*12a0*/  LDL R10, [R8] ;  /* 0x00000000080a7983 */ /* 0x0021680000100800 */
[----:B------:R0:W5:Y:S01]  /*12b0*/  LDL R12, [R8+0x80] ;  /* 0x00008000080c7983 */ /* 0x0001620000100800 */
[----:B------:R-:W-:Y:S01]  /*12c0*/  IMAD.MOV.U32 R9, RZ, RZ, R6 ;  /* 0x000000ffff097224 */ /* 0x000fe200078e0006 */
[----:B------:R-:W-:Y:S01]  /*12d0*/  BSSY.RECONVERGENT B1, `(.L_x_18) ;  /* 0x000000f000017945 */ /* 0x000fe20003800200 */
[----:B------:R-:W-:-:S05]  /*12e0*/  VIADD R6, R6, 0x1 ;  /* 0x0000000106067836 */ /* 0x000fca0000000000 */
[----:B0-----:R-:W-:-:S13]  /*12f0*/  ISETP.NE.AND P1, PT, R6, R4, PT ;  /* 0x000000040600720c */ /* 0x001fda0003f25270 */
.L_x_20:
[----:B------:R-:W-:-:S04]  /*1300*/  VIADD R14, R9, 0xffffffff ;  /* 0xffffffff090e7836 */ /* 0x000fc80000000000 */
[----:B0-----:R-:W-:-:S05]  /*1310*/  IMAD R8, R14, 0x4, R1 ;  /* 0x000000040e087824 */ /* 0x001fca00078e0201 */
[----:B------:R-:W2:Y:S02]  /*1320*/  LDL R13, [R8] ;  /* 0x00000000080d7983 */ /* 0x000ea40000100800 */
[----:B--2--5:R-:W-:-:S13]  /*1330*/  FSETP.GT.AND P0, PT, R13, R10, PT ;  /* 0x0000000a0d00720b */ /* 0x024fda0003f04000 */
[----:B------:R-:W-:Y:S05]  /*1340*/  @!P0 BRA `(.L_x_19) ;  /* 0x00000000001c8947 */ /* 0x000fea0003800000 */
[----:B------:R-:W2:Y:S01]  /*1350*/  LDL R11, [R8+0x80] ;  /* 0x00008000080b7983 */ /* 0x000ea20000100800 */
[----:B------:R-:W-:Y:S01]  /*1360*/  ISETP.GT.AND P0, PT, R9, 0x1, PT ;  /* 0x000000010900780c */ /* 0x000fe20003f04270 */
[----:B------:R-:W-:Y:S02]  /*1370*/  IMAD.MOV.U32 R9, RZ, RZ, R14 ;  /* 0x000000ffff097224 */ /* 0x000fe400078e000e */
[----:B------:R0:W-:Y:S04]  /*1380*/  STL [R8+0x4], R13 ;  /* 0x0000040d08007387 */ /* 0x0001e80000100800 */
[----:B--2---:R0:W-:Y:S06]  /*1390*/  STL [R8+0x84], R11 ;  /* 0x0000840b08007387 */ /* 0x0041ec0000100800 */
[----:B------:R-:W-:Y:S05]  /*13a0*/  @P0 BRA `(.L_x_20) ;  /* 0xfffffffc00d40947 */ /* 0x000fea000383ffff */
[----:B------:R-:W-:-:S07]  /*13b0*/  IMAD.MOV.U32 R9, RZ, RZ, RZ ;  /* 0x000000ffff097224 */ /* 0x000fce00078e00ff */
.L_x_19:
[----:B------:R-:W-:Y:S05]  /*13c0*/  BSYNC.RECONVERGENT B1 ;  /* 0x0000000000017941 */ /* 0x000fea0003800200 */
.L_x_18:
[----:B------:R-:W-:-:S05]  /*13d0*/  IMAD R9, R9, 0x4, R1 ;  /* 0x0000000409097824 */ /* 0x000fca00078e0201 */
[----:B------:R1:W-:Y:S04]  /*13e0*/  STL [R9], R10 ;  /* 0x0000000a09007387 */ /* 0x0003e80000100800 */
[----:B------:R1:W-:Y:S01]  /*13f0*/  STL [R9+0x80], R12 ;  /* 0x0000800c09007387 */ /* 0x0003e20000100800 */
[----:B------:R-:W-:Y:S05]  /*1400*/  @P1 BRA `(.L_x_21) ;  /* 0xfffffffc00a01947 */ /* 0x000fea000383ffff */
.L_x_17:
[----:B------:R-:W-:Y:S05]  /*1410*/  BSYNC.RECONVERGENT B0 ;  /* 0x0000000000007941 */ /* 0x000fea0003800200 */
.L_x_16:
[----:B------:R-:W-:-:S13]  /*1420*/  ISETP.GE.AND P0, PT, R5, 0x1, PT ;  /* 0x000000010500780c */ /* 0x000fda0003f06270 */
[----:B------:R-:W-:Y:S05]  /*1430*/  @!P0 BRA `(.L_x_15) ;  /* 0x00000008004c8947 */ /* 0x000fea0003800000 */
[----:B01----:R-:W2:Y:S04]  /*1440*/  LDL.128 R12, [R1] ;  /* 0x00000000010c7983 */ /* 0x003ea80000100c00 */
[----:B------:R-:W5:Y:S01]  /*1450*/  LDL.128 R8, [R1+0x80] ;  /* 0x0000800001087983 */ /* 0x000f620000100c00 */
[----:B------:R-:W-:-:S05]  /*1460*/  IMAD R4, R2, R5, RZ ;  /* 0x0000000502047224 */ /* 0x000fca00078e02ff */
[C---:B------:R-:W-:Y:S01]  /*1470*/  LEA R6, R4.reuse, R17, 0x2 ;  /* 0x0000001104067211 */ /* 0x040fe200078e10ff */
[----:B------:R-:W-:Y:S02]  /*1480*/  IMAD R4, R4, 0x4, R7 ;  /* 0x0000000404047824 */ /* 0x000fe400078e0207 */
[----:B------:R-:W-:-:S05]  /*1490*/  VIADD R7, R5, 0xffffffff ;  /* 0xffffffff05077836 */ /* 0x000fca0000000000 */
[----:B------:R-:W-:Y:S01]  /*14a0*/  ISETP.NE.AND P0, PT, R7, RZ, PT ;  /* 0x000000ff0700720c */ /* 0x000fe20003f05270 */
[----:B--2---:R2:W-:Y:S04]  /*14b0*/  STS [R6], R12 ;  /* 0x0000000c06007388 */ /* 0x0045e80000000800 */
[----:B-----5:R2:W-:Y:S08]  /*14c0*/  STS [R4+0x4000], R8 ;  /* 0x0040000804007388 */ /* 0x0205f00000000800 */
[----:B------:R-:W-:Y:S05]  /*14d0*/  @!P0 BRA `(.L_x_15) ;  /* 0x0000000800248947 */ /* 0x000fea0003800000 */
[----:B------:R-:W-:Y:S01]  /*14e0*/  VIMNMX.U32 R7, PT, PT, R7, 0x1f, PT ;  /* 0x0000001f07077848 */ /* 0x000fe20003fe0000 */
[----:B------:R0:W-:Y:S04]  /*14f0*/  STS [R6+0x4], R13 ;  /* 0x0000040d06007388 */ /* 0x0001e80000000800 */
[----:B------:R0:W-:Y:S01]  /*1500*/  STS [R4+0x4004], R9 ;  /* 0x0040040904007388 */ /* 0x0001e20000000800 */
[----:B------:R-:W-:-:S05]  /*1510*/  VIADD R7, R7, 0x1 ;  /* 0x0000000107077836 */ /* 0x000fca0000000000 */
[----:B------:R-:W-:-:S13]  /*1520*/  ISETP.NE.AND P0, PT, R7, 0x2, PT ;  /* 0x000000020700780c */ /* 0x000fda0003f05270 */
[----:B0-----:R-:W-:Y:S05]  /*1530*/  @!P0 BRA `(.L_x_15) ;  /* 0x00000008000c8947 */ /* 0x001fea0003800000 */
[----:B------:R0:W-:Y:S01]  /*1540*/  STS [R6+0x8], R14 ;  /* 0x0000080e06007388 */ /* 0x0001e20000000800 */
[----:B------:R-:W-:-:S03]  /*1550*/  ISETP.NE.AND P0, PT, R7, 0x3, PT ;  /* 0x000000030700780c */ /* 0x000fc60003f05270 */
[----:B------:R0:W-:Y:S10]  /*1560*/  STS [R4+0x4008], R10 ;  /* 0x0040080a04007388 */ /* 0x0001f40000000800 */
[----:B0-----:R-:W-:Y:S05]  /*1570*/  @!P0 BRA `(.L_x_15) ;  /* 0x0000000400fc8947 */ /* 0x001fea0003800000 */
[----:B------:R0:W-:Y:S01]  /*1580*/  STS [R6+0xc], R15 ;  /* 0x00000c0f06007388 */ /* 0x0001e20000000800 */
[----:B------:R-:W-:-:S03]  /*1590*/  ISETP.NE.AND P0, PT, R7, 0x4, PT ;  /* 0x000000040700780c */ /* 0x000fc60003f05270 */
[----:B------:R0:W-:Y:S10]  /*15a0*/  STS [R4+0x400c], R11 ;  /* 0x00400c0b04007388 */ /* 0x0001f40000000800 */
[----:B0-----:R-:W-:Y:S05]  /*15b0*/  @!P0 BRA `(.L_x_15) ;  /* 0x0000000400ec8947 */ /* 0x001fea0003800000 */
[----:B--2---:R-:W2:Y:S04]  /*15c0*/  LDL.128 R12, [R1+0x10] ;  /* 0x00001000010c7983 */ /* 0x004ea80000100c00 */
[----:B------:R-:W5:Y:S01]  /*15d0*/  LDL.128 R8, [R1+0x90] ;  /* 0x0000900001087983 */ /* 0x000f620000100c00 */
[----:B------:R-:W-:-:S03]  /*15e0*/  ISETP.NE.AND P0, PT, R7, 0x5, PT ;  /* 0x000000050700780c */ /* 0x000fc60003f05270 */
[----:B--2---:R0:W-:Y:S04]  /*15f0*/  STS [R6+0x10], R12 ;  /* 0x0000100c06007388 */ /* 0x0041e80000000800 */
[----:B-----5:R0:W-:Y:S06]  /*1600*/  STS [R4+0x4010], R8 ;  /* 0x0040100804007388 */ /* 0x0201ec0000000800 */
[----:B------:R-:W-:Y:S05]  /*1610*/  @!P0 BRA `(.L_x_15) ;  /* 0x0000000400d48947 */ /* 0x000fea0003800000 */
[----:B------:R1:W-:Y:S01]  /*1620*/  STS [R6+0x14], R13 ;  /* 0x0000140d06007388 */ /* 0x0003e20000000800 */
[----:B------:R-:W-:-:S03]  /*1630*/  ISETP.NE.AND P0, PT, R7, 0x6, PT ;  /* 0x000000060700780c */ /* 0x000fc60003f05270 */
[----:B------:R1:W-:Y:S10]  /*1640*/  STS [R4+0x4014], R9 ;  /* 0x0040140904007388 */ /* 0x0003f40000000800 */
[----:B-1----:R-:W-:Y:S05]  /*1650*/  @!P0 BRA `(.L_x_15) ;  /* 0x0000000400c48947 */ /* 0x002fea0003800000 */
        /* <DEDUP_REMOVED lines=8> */
[----:B0-----:R-:W2:Y:S04]  /*16e0*/  LDL.128 R12, [R1+0x20] ;  /* 0x00002000010c7983 */ /* 0x001ea80000100c00 */
        /* <DEDUP_REMOVED lines=99> */
[----:B------:R-:W-:Y:S01]  /*1d20*/  ISETP.NE.AND P0, PT, R7, 0x1f, PT ;  /* 0x0000001f0700780c */ /* 0x000fe20003f05270 */
[----:B------:R1:W-:Y:S04]  /*1d30*/  STS [R6+0x78], R14 ;  /* 0x0000780e06007388 */ /* 0x0003e80000000800 */
[----:B------:R1:W-:Y:S08]  /*1d40*/  STS [R4+0x4078], R10 ;  /* 0x0040780a04007388 */ /* 0x0003f00000000800 */
[----:B------:R1:W-:Y:S04]  /*1d50*/  @P0 STS [R6+0x7c], R15 ;  /* 0x00007c0f06000388 */ /* 0x0003e80000000800 */
[----:B------:R1:W-:Y:S02]  /*1d60*/  @P0 STS [R4+0x407c], R11 ;  /* 0x00407c0b04000388 */ /* 0x0003e40000000800 */
.L_x_15:
[----:B------:R-:W5:Y:S02]  /*1d70*/  LDCU UR4, c[0x0][0x388] ;  /* 0x00007100ff0477ac */ /* 0x000f640008000800 */
[----:B-----5:R-:W-:Y:S01]  /*1d80*/  ISETP.GE.AND P0, PT, R0, UR4, PT ;  /* 0x0000000400007c0c */ /* 0x020fe2000bf06270 */
[----:B------:R-:W-:Y:S05]  /*1d90*/  WARPSYNC.ALL ;  /* 0x0000000000007948 */ /* 0x000fea0003800000 */
[----:B------:R-:W-:-:S13]  /*1da0*/  ISETP.NE.OR P0, PT, R2, RZ, P0 ;  /* 0x000000ff0200720c */ /* 0x000fda0000705670 */
[----:B------:R-:W-:Y:S05]  /*1db0*/  @P0 EXIT ;  /* 0x000000000000094d */ /* 0x000fea0003800000 */
[----:B------:R-:W5:Y:S01]  /*1dc0*/  S2R R2, SR_TID.X ;  /* 0x0000000000027919 */ /* 0x000f620000002100 */
[----:B012---:R-:W0:Y:S01]  /*1dd0*/  LDC R4, c[0x0][0x3a8] ;  /* 0x0000ea00ff047b82 */ /* 0x007e220000000800 */
[----:B------:R-:W-:Y:S02]  /*1de0*/  HFMA2 R16, -RZ, RZ, 0, 5.9604644775390625e-08 ;  /* 0x00000001ff107431 */ /* 0x000fe400000001ff */
[----:B----4-:R-:W-:Y:S01]  /*1df0*/  IMAD.MOV.U32 R18, RZ, RZ, 0x1 ;  /* 0x00000001ff127424 */ /* 0x010fe200078e00ff */
[----:B------:R-:W-:Y:S01]  /*1e00*/  STL [R1+0x2dc], RZ ;  /* 0x0002dcff01007387 */ /* 0x000fe20000100800 */
[----:B------:R-:W-:Y:S01]  /*1e10*/  IMAD.MOV.U32 R19, RZ, RZ, 0x1 ;  /* 0x00000001ff137424 */ /* 0x000fe200078e00ff */
[----:B------:R-:W-:Y:S01]  /*1e20*/  MOV R21, 0x1 ;  /* 0x0000000100157802 */ /* 0x000fe20000000f00 */
[----:B------:R-:W-:Y:S01]  /*1e30*/  IMAD.MOV.U32 R17, RZ, RZ, 0x1 ;  /* 0x00000001ff117424 */ /* 0x000fe200078e00ff */
[----:B------:R-:W-:Y:S01]  /*1e40*/  STL.128 [R1+0x2e0], RZ ;  /* 0x0002e0ff01007387 */ /* 0x000fe20000100c00 */
[----:B------:R-:W-:Y:S01]  /*1e50*/  IMAD.MOV.U32 R23, RZ, RZ, 0x3 ;  /* 0x00000003ff177424 */ /* 0x000fe200078e00ff */
[----:B------:R-:W-:Y:S01]  /*1e60*/  BSSY.RECONVERGENT B0, `(.L_x_22) ;  /* 0x00000e7000007945 */ /* 0x000fe20003800200 */
[----:B------:R-:W-:Y:S01]  /*1e70*/  IMAD.MOV.U32 R29, RZ, RZ, 0x5 ;  /* 0x00000005ff1d7424 */ /* 0x000fe200078e00ff */
[----:B------:R-:W-:Y:S01]  /*1e80*/  STL.128 [R1+0x2f0], RZ ;  /* 0x0002f0ff01007387 */ /* 0x000fe20000100c00 */
[----:B------:R-:W-:-:S03]  /*1e90*/  IMAD.MOV.U32 R31, RZ, RZ, 0x7 ;  /* 0x00000007ff1f7424 */ /* 0x000fc600078e00ff */
[----:B------:R-:W-:Y:S04]  /*1ea0*/  STL.128 [R1+0x300], RZ ;  /* 0x000300ff01007387 */ /* 0x000fe80000100c00 */
[----:B------:R-:W-:Y:S04]  /*1eb0*/  STL.128 [R1+0x290], R16 ;  /* 0x0002901001007387 */ /* 0x000fe80000100c00 */
[----:B------:R-:W-:Y:S04]  /*1ec0*/  STL.128 [R1+0x2a0], R16 ;  /* 0x0002a01001007387 */ /* 0x000fe80000100c00 */
[----:B------:R-:W-:Y:S01]  /*1ed0*/  STL.128 [R1+0x2b0], R16 ;  /* 0x0002b01001007387 */ /* 0x000fe20000100c00 */
[----:B-----5:R-:W-:-:S03]  /*1ee0*/  SHF.R.U32.HI R7, RZ, 0x5, R2 ;  /* 0x00000005ff077819 */ /* 0x020fc60000011602 */
[----:B------:R-:W-:Y:S02]  /*1ef0*/  STL.128 [R1+0x2c0], R16 ;  /* 0x0002c01001007387 */ /* 0x000fe40000100c00 */
[----:B0-----:R-:W-:Y:S02]  /*1f00*/  IMAD R2, R7, R4, RZ ;  /* 0x0000000407027224 */ /* 0x001fe400078e02ff */
[----:B------:R-:W-:Y:S02]  /*1f10*/  STL.128 [R1+0x2d0], R16 ;  /* 0x0002d01001007387 */ /* 0x000fe40000100c00 */
[----:B------:R-:W-:Y:S02]  /*1f20*/  IMAD R2, R2, 0x4, R3 ;  /* 0x0000000402027824 */ /* 0x000fe400078e0203 */
[----:B------:R-:W-:Y:S02]  /*1f30*/  STL.128 [R1+0x2e0], R16 ;  /* 0x0002e01001007387 */ /* 0x000fe40000100c00 */
[----:B------:R-:W-:-:S02]  /*1f40*/  IMAD R12, R5, 0x4, R2 ;  /* 0x00000004050c7824 */ /* 0x000fc400078e0202 */
[----:B------:R-:W-:Y:S02]  /*1f50*/  LDS R8, [R2+0x4000] ;  /* 0x0040000002087984 */ /* 0x000fe40000000800 */
[C---:B------:R-:W-:Y:S02]  /*1f60*/  IMAD R10, R5.reuse, 0x4, R12 ;  /* 0x00000004050a7824 */ /* 0x040fe400078e020c */
[----:B------:R-:W-:Y:S02]  /*1f70*/  LDS R9, [R12+0x4000] ;  /* 0x004000000c097984 */ /* 0x000fe40000000800 */
[C---:B---3--:R-:W-:Y:S02]  /*1f80*/  IMAD R22, R5.reuse, 0x4, R10 ;  /* 0x0000000405167824 */ /* 0x048fe400078e020a */
[----:B------:R-:W-:Y:S02]  /*1f90*/  STL.128 [R1+0x2f0], R16 ;  /* 0x0002f01001007387 */ /* 0x000fe40000100c00 */
[----:B------:R-:W-:-:S02]  /*1fa0*/  IMAD R32, R5, 0x4, R22 ;  /* 0x0000000405207824 */ /* 0x000fc400078e0216 */
[----:B------:R-:W-:Y:S02]  /*1fb0*/  LDS R10, [R10+0x4000] ;  /* 0x004000000a0a7984 */ /* 0x000fe40000000800 */
[C---:B------:R-:W-:Y:S02]  /*1fc0*/  IMAD R13, R5.reuse, 0x4, R32 ;  /* 0x00000004050d7824 */ /* 0x040fe400078e0220 */
[----:B------:R0:W1:Y:S02]  /*1fd0*/  LDS R11, [R22+0x4000] ;  /* 0x00400000160b7984 */ /* 0x0000640000000800 */
[C---:B------:R-:W-:Y:S02]  /*1fe0*/  IMAD R14, R5.reuse, 0x4, R13 ;  /* 0x00000004050e7824 */ /* 0x040fe400078e020d */
[----:B------:R-:W-:Y:S02]  /*1ff0*/  LDS R12, [R32+0x4000] ;  /* 0x00400000200c7984 */ /* 0x000fe40000000800 */
[----:B------:R-:W-:-:S02]  /*2000*/  IMAD R20, R5, 0x4, R14 ;  /* 0x0000000405147824 */ /* 0x000fc400078e020e */
[----:B------:R-:W-:Y:S01]  /*2010*/  STL.128 [R1+0x300], R16 ;  /* 0x0003001001007387 */ /* 0x000fe20000100c00 */
[----:B0-----:R-:W-:Y:S02]  /*2020*/  IMAD.MOV.U32 R22, RZ, RZ, 0x2 ;  /* 0x00000002ff167424 */ /* 0x001fe400078e00ff */
[C---:B------:R-:W-:Y:S01]  /*2030*/  IMAD R6, R5.reuse, 0x4, R20 ;  /* 0x0000000405067824 */ /* 0x040fe200078e0214 */
[----:B------:R-:W-:Y:S03]  /*2040*/  LDS R13, [R13+0x4000] ;  /* 0x004000000d0d7984 */ /* 0x000fe60000000800 */
[C---:B------:R-:W-:Y:S01]  /*2050*/  IMAD R34, R5.reuse, 0x4, R6 ;  /* 0x0000000405227824 */ /* 0x040fe200078e0206 */
[----:B------:R-:W-:Y:S03]  /*2060*/  LDS R16, [R6+0x4000] ;  /* 0x0040000006107984 */ /* 0x000fe60000000800 */
[C---:B------:R-:W-:Y:S01]  /*2070*/  IMAD R30, R5.reuse, 0x4, R34 ;  /* 0x00000004051e7824 */ /* 0x040fe200078e0222 */
[----:B------:R-:W-:Y:S03]  /*2080*/  LDS R17, [R34+0x4000] ;  /* 0x0040000022117984 */ /* 0x000fe60000000800 */
[C---:B------:R-:W-:Y:S01]  /*2090*/  IMAD R28, R5.reuse, 0x4, R30 ;  /* 0x00000004051c7824 */ /* 0x040fe200078e021e */
[----:B------:R-:W-:Y:S03]  /*20a0*/  LDS R14, [R14+0x4000] ;  /* 0x004000000e0e7984 */ /* 0x000fe60000000800 */
[C---:B------:R-:W-:Y:S01]  /*20b0*/  IMAD R24, R5.reuse, 0x4, R28 ;  /* 0x0000000405187824 */ /* 0x040fe200078e021c */
[----:B------:R0:W2:Y:S03]  /*20c0*/  LDS R15, [R20+0x4000] ;  /* 0x00400000140f7984 */ /* 0x0000a60000000800 */
[C---:B------:R-:W-:Y:S01]  /*20d0*/  IMAD R36, R5.reuse, 0x4, R24 ;  /* 0x0000000405247824 */ /* 0x040fe200078e0218 */
[----:B------:R3:W-:Y:S03]  /*20e0*/  LDS R18, [R30+0x4000] ;  /* 0x004000001e127984 */ /* 0x0007e60000000800 */
[----:B------:R-:W-:Y:S01]  /*20f0*/  IMAD R26, R5, 0x4, R36 ;  /* 0x00000004051a7824 */ /* 0x000fe200078e0224 */
[----:B------:R-:W-:Y:S01]  /*2100*/  LDS R25, [R36+0x4000] ;  /* 0x0040000024197984 */ /* 0x000fe20000000800 */
[----:B0-----:R-:W-:-:S02]  /*2110*/  IMAD.MOV.U32 R20, RZ, RZ, RZ ;  /* 0x000000ffff147224 */ /* 0x001fc400078e00ff */
[C---:B------:R-:W-:Y:S01]  /*2120*/  IMAD R27, R5.reuse, 0x4, R26 ;  /* 0x00000004051b7824 */ /* 0x040fe200078e021a */
[----:B------:R0:W4:Y:S01]  /*2130*/  LDS R19, [R28+0x4000] ;  /* 0x004000001c137984 */ /* 0x0001220000000800 */
[----:B---3--:R-:W-:Y:S02]  /*2140*/  IMAD.MOV.U32 R30, RZ, RZ, 0x6 ;  /* 0x00000006ff1e7424 */ /* 0x008fe400078e00ff */
[C---:B------:R-:W-:Y:S01]  /*2150*/  IMAD R32, R5.reuse, 0x4, R27 ;  /* 0x0000000405207824 */ /* 0x040fe200078e021b */
[----:B-1----:R1:W-:Y:S03]  /*2160*/  STL.128 [R1+0x190], R8 ;  /* 0x0001900801007387 */ /* 0x0023e60000100c00 */
[----:B------:R-:W-:Y:S01]  /*2170*/  IMAD R6, R5, 0x4, R32 ;  /* 0x0000000405067824 */ /* 0x000fe200078e0220 */
[----:B------:R-:W-:Y:S01]  /*2180*/  LDS R24, [R24+0x4000] ;  /* 0x0040000018187984 */ /* 0x000fe20000000800 */
[----:B0-----:R-:W-:-:S03]  /*2190*/  IMAD.MOV.U32 R28, RZ, RZ, 0x4 ;  /* 0x00000004ff1c7424 */ /* 0x001fc600078e00ff */
[C---:B------:R-:W-:Y:S01]  /*21a0*/  LEA R34, R5.reuse, R6, 0x2 ;  /* 0x0000000605227211 */ /* 0x040fe200078e10ff */
[----:B------:R-:W-:Y:S04]  /*21b0*/  LDS R26, [R26+0x4000] ;  /* 0x004000001a1a7984 */ /* 0x000fe80000000800 */
[C---:B------:R-:W-:Y:S01]  /*21c0*/  IMAD R3, R5.reuse, 0x4, R34 ;  /* 0x0000000405037824 */ /* 0x040fe200078e0222 */
[----:B------:R-:W0:Y:S01]  /*21d0*/  LDS R27, [R27+0x4000] ;  /* 0x004000001b1b7984 */ /* 0x000e220000000800 */
[----:B-1----:R-:W-:Y:S02]  /*21e0*/  IADD3 R9, PT, PT, R2, 0x4000, RZ ;  /* 0x0000400002097810 */ /* 0x002fe40007ffe0ff */
[C---:B------:R-:W-:Y:S01]  /*21f0*/  IMAD R36, R5.reuse, 0x4, R3 ;  /* 0x0000000405247824 */ /* 0x040fe200078e0203 */
[----:B------:R-:W-:Y:S03]  /*2200*/  STL.128 [R1+0x210], R20 ;  /* 0x0002101401007387 */ /* 0x000fe60000100c00 */
[----:B------:R-:W-:Y:S01]  /*2210*/  IMAD R33, R5, 0x4, R36 ;  /* 0x0000000405217824 */ /* 0x000fe200078e0224 */
[----:B------:R1:W-:Y:S01]  /*2220*/  LDS R22, [R34+0x4000] ;  /* 0x0040000022167984 */ /* 0x0003e20000000800 */
[----:B------:R-:W-:-:S02]  /*2230*/  IMAD R4, R4, 0x10, R9 ;  /* 0x0000001004047824 */ /* 0x000fc400078e0209 */
[C---:B------:R-:W-:Y:S01]  /*2240*/  IMAD R7, R5.reuse, 0x4, R33 ;  /* 0x0000000405077824 */ /* 0x040fe200078e0221 */
[----:B------:R3:W-:Y:S03]  /*2250*/  LDS R21, [R6+0x4000] ;  /* 0x0040000006157984 */ /* 0x0007e60000000800 */
[C---:B------:R-:W-:Y:S01]  /*2260*/  IMAD R11, R5.reuse, 0x4, R7 ;  /* 0x00000004050b7824 */ /* 0x040fe200078e0207 */
[----:B------:R5:W-:Y:S01]  /*2270*/  STL.128 [R1+0x220], R28 ;  /* 0x0002201c01007387 */ /* 0x000be20000100c00 */
[C---:B-1----:R-:W-:Y:S02]  /*2280*/  IMAD R34, R5.reuse, 0x4, R4 ;  /* 0x0000000405227824 */ /* 0x042fe400078e0204 */
[C---:B------:R-:W-:Y:S01]  /*2290*/  IMAD R35, R5.reuse, 0x4, R11 ;  /* 0x0000000405237824 */ /* 0x040fe200078e020b */
[----:B------:R-:W-:Y:S01]  /*22a0*/  LDS R20, [R32+0x4000] ;  /* 0x0040000020147984 */ /* 0x000fe20000000800 */
[----:B---3--:R-:W-:-:S03]  /*22b0*/  IMAD R6, R5, 0x4, R34 ;  /* 0x0000000405067824 */ /* 0x008fc600078e0222 */
[----:B------:R1:W-:Y:S04]  /*22c0*/  LDS R28, [R35+0x4000] ;  /* 0x00400000231c7984 */ /* 0x0003e80000000800 */
[----:B------:R-:W-:Y:S01]  /*22d0*/  LDS R8, [R36+0x4000] ;  /* 0x0040000024087984 */ /* 0x000fe20000000800 */
[----:B-----5:R-:W-:-:S03]  /*22e0*/  IMAD R29, R5, 0x4, R35 ;  /* 0x00000004051d7824 */ /* 0x020fc600078e0223 */
[----:B------:R-:W-:Y:S01]  /*22f0*/  LDS R9, [R33+0x4000] ;  /* 0x0040000021097984 */ /* 0x000fe20000000800 */
[C---:B-1----:R-:W-:Y:S02]  /*2300*/  IMAD R35, R5.reuse, 0x4, R6 ;  /* 0x0000000405237824 */ /* 0x042fe400078e0206 */
[C---:B------:R-:W-:Y:S01]  /*2310*/  IMAD R30, R5.reuse, 0x4, R29 ;  /* 0x00000004051e7824 */ /* 0x040fe200078e021d */
[----:B------:R1:W-:Y:S01]  /*2320*/  LDS R10, [R7+0x4000] ;  /* 0x00400000070a7984 */ /* 0x0003e20000000800 */
[----:B------:R-:W-:-:S03]  /*2330*/  IMAD R32, R5, 0x4, R35 ;  /* 0x0000000405207824 */ /* 0x000fc600078e0223 */
[----:B------:R-:W3:Y:S02]  /*2340*/  LDS R11, [R11+0x4000] ;  /* 0x004000000b0b7984 */ /* 0x000ee40000000800 */
[C---:B-1----:R-:W-:Y:S02]  /*2350*/  LEA R7, R5.reuse, R32, 0x2 ;  /* 0x0000002005077211 */ /* 0x042fe400078e10ff */
[----:B--2---:R1:W-:Y:S03]  /*2360*/  STL.128 [R1+0x1a0], R12 ;  /* 0x0001a00c01007387 */ /* 0x0043e60000100c00 */
[C---:B------:R-:W-:Y:S01]  /*2370*/  IMAD R36, R5.reuse, 0x4, R7 ;  /* 0x0000000405247824 */ /* 0x040fe200078e0207 */
[----:B------:R2:W-:Y:S03]  /*2380*/  LDS R23, [R3+0x4000] ;  /* 0x0040000003177984 */ /* 0x0005e60000000800 */
[C---:B------:R-:W-:Y:S01]  /*2390*/  IMAD R33, R5.reuse, 0x4, R36 ;  /* 0x0000000405217824 */ /* 0x040fe200078e0224 */
[----:B----4-:R4:W-:Y:S04]  /*23a0*/  STL.128 [R1+0x1b0], R16 ;  /* 0x0001b01001007387 */ /* 0x0109e80000100c00 */
[----:B0-----:R-:W-:Y:S01]  /*23b0*/  STL.128 [R1+0x1c0], R24 ;  /* 0x0001c01801007387 */ /* 0x001fe20000100c00 */
[----:B-1----:R-:W-:-:S03]  /*23c0*/  IMAD R12, R5, 0x4, R30 ;  /* 0x00000004050c7824 */ /* 0x002fc600078e021e */
[----:B------:R-:W-:Y:S01]  /*23d0*/  LDS R29, [R29+0x4000] ;  /* 0x004000001d1d7984 */ /* 0x000fe20000000800 */
[----:B--2---:R-:W-:-:S03]  /*23e0*/  IMAD R3, R5, 0x4, R12 ;  /* 0x0000000405037824 */ /* 0x004fc600078e020c */
[----:B------:R-:W-:Y:S02]  /*23f0*/  LDS R31, [R12+0x4000] ;  /* 0x004000000c1f7984 */ /* 0x000fe40000000800 */
[----:B------:R-:W-:Y:S02]  /*2400*/  LEA R13, R5, R3, 0x2 ;  /* 0x00000003050d7211 */ /* 0x000fe400078e10ff */
[----:B------:R0:W-:Y:S01]  /*2410*/  LDS R12, [R3+0x4000] ;  /* 0x00400000030c7984 */ /* 0x0001e20000000800 */
[----:B----4-:R-:W-:Y:S02]  /*2420*/  IMAD.MOV.U32 R16, RZ, RZ, 0x8 ;  /* 0x00000008ff107424 */ /* 0x010fe400078e00ff */
[----:B------:R-:W-:Y:S01]  /*2430*/  IMAD.MOV.U32 R17, RZ, RZ, 0x9 ;  /* 0x00000009ff117424 */ /* 0x000fe200078e00ff */
[----:B------:R-:W-:Y:S01]  /*2440*/  LDS R30, [R30+0x4000] ;  /* 0x004000001e1e7984 */ /* 0x000fe20000000800 */
[----:B------:R-:W-:Y:S02]  /*2450*/  IMAD.MOV.U32 R18, RZ, RZ, 0xa ;  /* 0x0000000aff127424 */ /* 0x000fe400078e00ff */
[----:B------:R-:W-:-:S02]  /*2460*/  IMAD.MOV.U32 R19, RZ, RZ, 0xb ;  /* 0x0000000bff137424 */ /* 0x000fc400078e00ff */
[C---:B0-----:R-:W-:Y:S01]  /*2470*/  IMAD R3, R5.reuse, 0x4, R33 ;  /* 0x0000000405037824 */ /* 0x041fe200078e0221 */
[----:B---3--:R-:W-:Y:S01]  /*2480*/  STL.128 [R1+0x1e0], R8 ;  /* 0x0001e00801007387 */ /* 0x008fe20000100c00 */
[----:B------:R-:W-:Y:S02]  /*2490*/  IMAD.MOV.U32 R24, RZ, RZ, 0xc ;  /* 0x0000000cff187424 */ /* 0x000fe400078e00ff */
[----:B------:R-:W-:Y:S01]  /*24a0*/  IMAD.MOV.U32 R25, RZ, RZ, 0xd ;  /* 0x0000000dff197424 */ /* 0x000fe200078e00ff */
[----:B------:R-:W-:Y:S01]  /*24b0*/  STL.128 [R1+0x230], R16 ;  /* 0x0002301001007387 */ /* 0x000fe20000100c00 */
[----:B------:R-:W-:Y:S02]  /*24c0*/  IMAD.MOV.U32 R26, RZ, RZ, 0xe ;  /* 0x0000000eff1a7424 */ /* 0x000fe400078e00ff */
[----:B------:R-:W-:Y:S01]  /*24d0*/  IMAD.MOV.U32 R27, RZ, RZ, 0xf ;  /* 0x0000000fff1b7424 */ /* 0x000fe200078e00ff */
[----:B------:R-:W-:Y:S01]  /*24e0*/  LDS R16, [R4] ;  /* 0x0000000004107984 */ /* 0x000fe20000000800 */
[----:B------:R-:W-:-:S02]  /*24f0*/  IMAD R37, R5, 0x4, R3 ;  /* 0x0000000405257824 */ /* 0x000fc400078e0203 */
[C---:B------:R-:W-:Y:S01]  /*2500*/  IMAD R14, R5.reuse, 0x4, R13 ;  /* 0x00000004050e7824 */ /* 0x040fe200078e020d */
[----:B------:R0:W-:Y:S03]  /*2510*/  STL.128 [R1+0x240], R24 ;  /* 0x0002401801007387 */ /* 0x0001e60000100c00 */
[C---:B------:R-:W-:Y:S01]  /*2520*/  IMAD R15, R5.reuse, 0x4, R14 ;  /* 0x00000004050f7824 */ /* 0x040fe200078e020e */
[----:B------:R-:W-:Y:S04]  /*2530*/  LDS R17, [R34] ;  /* 0x0000000022117984 */ /* 0x000fe80000000800 */
[----:B------:R1:W-:Y:S04]  /*2540*/  LDS R18, [R6] ;  /* 0x0000000006127984 */ /* 0x0003e80000000800 */
[----:B------:R2:W3:Y:S01]  /*2550*/  LDS R19, [R35] ;  /* 0x0000000023137984 */ /* 0x0004e20000000800 */
[----:B0-----:R-:W-:-:S03]  /*2560*/  IMAD R26, R5, 0x4, R37 ;  /* 0x00000004051a7824 */ /* 0x001fc600078e0225 */
[----:B------:R0:W-:Y:S01]  /*2570*/  LDS R9, [R7] ;  /* 0x0000000007097984 */ /* 0x0001e20000000800 */
[----:B------:R-:W-:-:S03]  /*2580*/  IMAD R27, R5, 0x4, R26 ;  /* 0x00000004051b7824 */ /* 0x000fc600078e021a */
[----:B------:R4:W-:Y:S01]  /*2590*/  LDS R10, [R36] ;  /* 0x00000000240a7984 */ /* 0x0009e20000000800 */
[----:B-1----:R-:W-:-:S03]  /*25a0*/  IMAD R6, R5, 0x4, R27 ;  /* 0x0000000405067824 */ /* 0x002fc600078e021b */
[----:B------:R1:W-:Y:S01]  /*25b0*/  LDS R8, [R32] ;  /* 0x0000000020087984 */ /* 0x0003e20000000800 */
[----:B------:R-:W-:-:S03]  /*25c0*/  IMAD R34, R5, 0x4, R6 ;  /* 0x0000000405227824 */ /* 0x000fc600078e0206 */
[----:B------:R-:W-:Y:S01]  /*25d0*/  LDS R13, [R13+0x4000] ;  /* 0x004000000d0d7984 */ /* 0x000fe20000000800 */
[----:B--2---:R-:W-:-:S03]  /*25e0*/  IMAD R35, R5, 0x4, R34 ;  /* 0x0000000405237824 */ /* 0x004fc600078e0222 */
[----:B------:R-:W-:Y:S01]  /*25f0*/  LDS R14, [R14+0x4000] ;  /* 0x004000000e0e7984 */ /* 0x000fe20000000800 */
[----:B0-----:R-:W-:-:S03]  /*2600*/  IMAD R7, R5, 0x4, R35 ;  /* 0x0000000405077824 */ /* 0x001fc600078e0223 */
[----:B------:R-:W0:Y:S01]  /*2610*/  LDS R15, [R15+0x4000] ;  /* 0x004000000f0f7984 */ /* 0x000e220000000800 */
[----:B----4-:R-:W-:-:S03]  /*2620*/  IMAD R36, R5, 0x4, R7 ;  /* 0x0000000405247824 */ /* 0x010fc600078e0207 */
[----:B------:R2:W4:Y:S01]  /*2630*/  LDS R11, [R33] ;  /* 0x00000000210b7984 */ /* 0x0005220000000800 */
[----:B-1----:R-:W-:-:S03]  /*2640*/  IMAD R32, R5, 0x4, R36 ;  /* 0x0000000405207824 */ /* 0x002fc600078e0224 */
[----:B------:R1:W-:Y:S01]  /*2650*/  LDS R24, [R3] ;  /* 0x0000000003187984 */ /* 0x0003e20000000800 */
[----:B--2---:R-:W-:-:S03]  /*2660*/  IMAD R33, R5, 0x4, R32 ;  /* 0x0000000405217824 */ /* 0x004fc600078e0220 */
[----:B------:R-:W-:Y:S01]  /*2670*/  LDS R25, [R37] ;  /* 0x0000000025197984 */ /* 0x000fe20000000800 */
[----:B-1----:R-:W-:-:S03]  /*2680*/  IMAD R3, R5, 0x4, R33 ;  /* 0x0000000405037824 */ /* 0x002fc600078e0221 */
[----:B------:R-:W-:Y:S04]  /*2690*/  LDS R26, [R26] ;  /* 0x000000001a1a7984 */ /* 0x000fe80000000800 */
[----:B------:R-:W1:Y:S04]  /*26a0*/  LDS R27, [R27] ;  /* 0x000000001b1b7984 */ /* 0x000e680000000800 */
[----:B---3--:R2:W-:Y:S04]  /*26b0*/  STL.128 [R1+0x110], R16 ;  /* 0x0001101001007387 */ /* 0x0085e80000100c00 */
[----:B------:R3:W-:Y:S04]  /*26c0*/  STL.128 [R1+0x1f0], R28 ;  /* 0x0001f01c01007387 */ /* 0x0007e80000100c00 */
[----:B------:R5:W-:Y:S04]  /*26d0*/  STL.128 [R1+0x1d0], R20 ;  /* 0x0001d01401007387 */ /* 0x000be80000100c00 */
[----:B0-----:R0:W-:Y:S01]  /*26e0*/  STL.128 [R1+0x200], R12 ;  /* 0x0002000c01007387 */ /* 0x0011e20000100c00 */
[----:B--2---:R-:W-:-:S03]  /*26f0*/  IMAD R16, R5, 0x4, R3 ;  /* 0x0000000405107824 */ /* 0x004fc600078e0203 */
[----:B----4-:R-:W-:Y:S01]  /*2700*/  STL.128 [R1+0x120], R8 ;  /* 0x0001200801007387 */ /* 0x010fe20000100c00 */
[----:B---3--:R-:W-:Y:S01]  /*2710*/  IMAD.MOV.U32 R28, RZ, RZ, 0x14 ;  /* 0x00000014ff1c7424 */ /* 0x008fe200078e00ff */
[----:B------:R-:W-:Y:S01]  /*2720*/  MOV R30, 0x16 ;  /* 0x00000016001e7802 */ /* 0x000fe20000000f00 */
[----:B------:R-:W-:Y:S01]  /*2730*/  IMAD.MOV.U32 R29, RZ, RZ, 0x15 ;  /* 0x00000015ff1d7424 */ /* 0x000fe200078e00ff */
[----:B------:R-:W-:Y:S01]  /*2740*/  LEA R37, R5, R16, 0x2 ;  /* 0x0000001005257211 */ /* 0x000fe200078e10ff */
[----:B------:R-:W-:Y:S01]  /*2750*/  IMAD.MOV.U32 R31, RZ, RZ, 0x17 ;  /* 0x00000017ff1f7424 */ /* 0x000fe200078e00ff */
[----:B------:R-:W-:Y:S01]  /*2760*/  LDS R8, [R6] ;  /* 0x0000000006087984 */ /* 0x000fe20000000800 */
[----:B-----5:R-:W-:Y:S02]  /*2770*/  HFMA2 R22, -RZ, RZ, 0, 1.07288360595703125e-06 ;  /* 0x00000012ff167431 */ /* 0x020fe400000001ff */
[----:B------:R-:W-:Y:S01]  /*2780*/  IMAD.MOV.U32 R20, RZ, RZ, 0x10 ;  /* 0x00000010ff147424 */ /* 0x000fe200078e00ff */
[----:B------:R2:W-:Y:S01]  /*2790*/  STL.128 [R1+0x260], R28 ;  /* 0x0002601c01007387 */ /* 0x0005e20000100c00 */
[----:B------:R-:W-:-:S02]  /*27a0*/  IMAD.MOV.U32 R21, RZ, RZ, 0x11 ;  /* 0x00000011ff157424 */ /* 0x000fc400078e00ff */
[----:B0-----:R-:W-:Y:S01]  /*27b0*/  IMAD.MOV.U32 R12, RZ, RZ, 0x18 ;  /* 0x00000018ff0c7424 */ /* 0x001fe200078e00ff */
[----:B------:R-:W-:Y:S01]  /*27c0*/  LDS R9, [R34] ;  /* 0x0000000022097984 */ /* 0x000fe20000000800 */
[----:B------:R-:W-:Y:S02]  /*27d0*/  IMAD.MOV.U32 R13, RZ, RZ, 0x19 ;  /* 0x00000019ff0d7424 */ /* 0x000fe400078e00ff */
[----:B------:R-:W-:Y:S01]  /*27e0*/  IMAD.MOV.U32 R14, RZ, RZ, 0x1a ;  /* 0x0000001aff0e7424 */ /* 0x000fe200078e00ff */
[----:B-1----:R-:W-:Y:S01]  /*27f0*/  STL.128 [R1+0x130], R24 ;  /* 0x0001301801007387 */ /* 0x002fe20000100c00 */
[----:B------:R-:W-:Y:S02]  /*2800*/  IMAD.MOV.U32 R15, RZ, RZ, 0x1b ;  /* 0x0000001bff0f7424 */ /* 0x000fe400078e00ff */
[----:B------:R-:W-:Y:S01]  /*2810*/  IMAD.MOV.U32 R23, RZ, RZ, 0x13 ;  /* 0x00000013ff177424 */ /* 0x000fe200078e00ff */
[----:B------:R-:W-:Y:S01]  /*2820*/  LDS R10, [R35] ;  /* 0x00000000230a7984 */ /* 0x000fe20000000800 */
[----:B--2---:R-:W-:-:S03]  /*2830*/  IMAD R28, R5, 0x4, R37 ;  /* 0x00000004051c7824 */ /* 0x004fc600078e0225 */
[----:B------:R-:W-:Y:S01]  /*2840*/  STL.128 [R1+0x270], R12 ;  /* 0x0002700c01007387 */ /* 0x000fe20000100c00 */
[----:B------:R-:W-:-:S03]  /*2850*/  IMAD R19, R5, 0x4, R28 ;  /* 0x0000000405137824 */ /* 0x000fc600078e021c */
[----:B------:R-:W-:Y:S01]  /*2860*/  LDS R13, [R32] ;  /* 0x00000000200d7984 */ /* 0x000fe20000000800 */
[----:B------:R-:W-:-:S03]  /*2870*/  IMAD R30, R5, 0x4, R19 ;  /* 0x00000004051e7824 */ /* 0x000fc600078e0213 */
[----:B------:R-:W-:Y:S01]  /*2880*/  STL.128 [R1+0x250], R20 ;  /* 0x0002501401007387 */ /* 0x000fe20000100c00 */
[----:B------:R-:W-:-:S03]  /*2890*/  IMAD R29, R5, 0x4, R30 ;  /* 0x00000004051d7824 */ /* 0x000fc600078e021e */
[----:B------:R0:W1:Y:S01]  /*28a0*/  LDS R11, [R7] ;  /* 0x00000000070b7984 */ /* 0x0000620000000800 */
[----:B------:R-:W-:-:S03]  /*28b0*/  IMAD R31, R5, 0x4, R29 ;  /* 0x00000004051f7824 */ /* 0x000fc600078e021d */
[----:B------:R-:W-:Y:S02]  /*28c0*/  LDS R12, [R36] ;  /* 0x00000000240c7984 */ /* 0x000fe40000000800 */
[----:B------:R-:W-:Y:S02]  /*28d0*/  LEA R6, R5, R31, 0x2 ;  /* 0x0000001f05067211 */ /* 0x000fe400078e10ff */
[----:B------:R-:W-:Y:S01]  /*28e0*/  LDS R14, [R33] ;  /* 0x00000000210e7984 */ /* 0x000fe20000000800 */
[----:B0-----:R-:W-:Y:S02]  /*28f0*/  VIADD R7, R1, 0x110 ;  /* 0x0000011001077836 */ /* 0x001fe40000000000 */
[----:B------:R-:W-:Y:S01]  /*2900*/  IMAD.MOV.U32 R20, RZ, RZ, 0x1c ;  /* 0x0000001cff147424 */ /* 0x000fe200078e00ff */
[----:B------:R0:W2:Y:S01]  /*2910*/  LDS R15, [R3] ;  /* 0x00000000030f7984 */ /* 0x0000a20000000800 */
[C---:B------:R-:W-:Y:S02]  /*2920*/  IMAD R32, R5.reuse, 0x4, R6 ;  /* 0x0000000405207824 */ /* 0x040fe400078e0206 */
[----:B------:R-:W-:Y:S01]  /*2930*/  IMAD.MOV.U32 R21, RZ, RZ, 0x1d ;  /* 0x0000001dff157424 */ /* 0x000fe200078e00ff */
[----:B------:R-:W-:Y:S01]  /*2940*/  LDS R16, [R16] ;  /* 0x0000000010107984 */ /* 0x000fe20000000800 */
[----:B------:R-:W-:-:S02]  /*2950*/  IMAD R25, R5, 0x4, R32 ;  /* 0x0000000405197824 */ /* 0x000fc400078e0220 */
[----:B------:R-:W-:Y:S01]  /*2960*/  IMAD.MOV.U32 R22, RZ, RZ, 0x1e ;  /* 0x0000001eff167424 */ /* 0x000fe200078e00ff */
[----:B------:R-:W-:Y:S01]  /*2970*/  LDS R17, [R37] ;  /* 0x0000000025117984 */ /* 0x000fe20000000800 */
[C---:B------:R-:W-:Y:S02]  /*2980*/  IMAD R26, R5.reuse, 0x4, R25 ;  /* 0x00000004051a7824 */ /* 0x040fe400078e0219 */
[----:B------:R-:W-:Y:S01]  /*2990*/  IMAD.MOV.U32 R23, RZ, RZ, 0x1f ;  /* 0x0000001fff177424 */ /* 0x000fe200078e00ff */
[----:B------:R-:W-:Y:S01]  /*29a0*/  LDS R18, [R28] ;  /* 0x000000001c127984 */ /* 0x000fe20000000800 */
[----:B------:R-:W-:Y:S02]  /*29b0*/  IMAD R27, R5, 0x4, R26 ;  /* 0x00000004051b7824 */ /* 0x000fe400078e021a */
[----:B0-----:R-:W-:Y:S01]  /*29c0*/  VIADD R3, R1, 0x290 ;  /* 0x0000029001037836 */ /* 0x001fe20000000000 */
[----:B------:R-:W-:Y:S04]  /*29d0*/  STL.128 [R1+0x280], R20 ;  /* 0x0002801401007387 */ /* 0x000fe80000100c00 */
[----:B------:R-:W0:Y:S04]  /*29e0*/  LDS R19, [R19] ;  /* 0x0000000013137984 */ /* 0x000e280000000800 */
[----:B------:R-:W-:Y:S04]  /*29f0*/  LDS R20, [R30] ;  /* 0x000000001e147984 */ /* 0x000fe80000000800 */
[----:B------:R-:W-:Y:S04]  /*2a00*/  LDS R21, [R29] ;  /* 0x000000001d157984 */ /* 0x000fe80000000800 */
[----:B------:R-:W-:Y:S04]  /*2a10*/  LDS R22, [R31] ;  /* 0x000000001f167984 */ /* 0x000fe80000000800 */
[----:B------:R3:W4:Y:S04]  /*2a20*/  LDS R23, [R6] ;  /* 0x0000000006177984 */ /* 0x0007280000000800 */
[----:B------:R-:W-:Y:S04]  /*2a30*/  LDS R24, [R32] ;  /* 0x0000000020187984 */ /* 0x000fe80000000800 */
[----:B------:R-:W-:Y:S01]  /*2a40*/  LDS R25, [R25] ;  /* 0x0000000019197984 */ /* 0x000fe20000000800 */
[----:B---3--:R-:W-:-:S03]  /*2a50*/  IMAD.MOV.U32 R6, RZ, RZ, 0xf ;  /* 0x0000000fff067424 */ /* 0x008fc600078e00ff */
[----:B------:R-:W-:Y:S04]  /*2a60*/  LDS R26, [R26] ;  /* 0x000000001a1a7984 */ /* 0x000fe80000000800 */
[----:B------:R-:W3:Y:S04]  /*2a70*/  LDS R27, [R27] ;  /* 0x000000001b1b7984 */ /* 0x000ee80000000800 */
[----:B-1----:R1:W-:Y:S04]  /*2a80*/  STL.128 [R1+0x140], R8 ;  /* 0x0001400801007387 */ /* 0x0023e80000100c00 */
[----:B--2---:R1:W-:Y:S04]  /*2a90*/  STL.128 [R1+0x150], R12 ;  /* 0x0001500c01007387 */ /* 0x0043e80000100c00 */
[----:B0-----:R1:W-:Y:S04]  /*2aa0*/  STL.128 [R1+0x160], R16 ;  /* 0x0001601001007387 */ /* 0x0013e80000100c00 */
[----:B----4-:R1:W-:Y:S04]  /*2ab0*/  STL.128 [R1+0x170], R20 ;  /* 0x0001701401007387 */ /* 0x0103e80000100c00 */
[----:B---3--:R1:W-:Y:S02]  /*2ac0*/  STL.128 [R1+0x180], R24 ;  /* 0x0001801801007387 */ /* 0x0083e40000100c00 */
.L_x_24:
[----:B01----:R-:W-:-:S04]  /*2ad0*/  IMAD.SHL.U32 R12, R6, 0x2, RZ ;  /* 0x00000002060c7824 */ /* 0x003fc800078e00ff */
[----:B------:R-:W-:-:S05]  /*2ae0*/  IMAD R17, R12, 0x4, R7 ;  /* 0x000000040c117824 */ /* 0x000fca00078e0207 */
[----:B------:R-:W2:Y:S01]  /*2af0*/  LDL R8, [R17+0x4] ;  /* 0x0000040011087983 */ /* 0x000ea20000100800 */
[----:B------:R-:W-:Y:S01]  /*2b00*/  ISETP.NE.AND P1, PT, R6, 0xf, PT ;  /* 0x0000000f0600780c */ /* 0x000fe20003f25270 */
[----:B------:R-:W-:Y:S01]  /*2b10*/  VIADD R9, R12, 0x1 ;  /* 0x000000010c097836 */ /* 0x000fe20000000000 */
[----:B--2---:R-:W-:-:S04]  /*2b20*/  FSETP.GEU.AND P0, PT, R8, R11, PT ;  /* 0x0000000b0800720b */ /* 0x004fc80003f0e000 */
[----:B------:R-:W-:-:S07]  /*2b30*/  SEL R8, R9, R6, !P0 ;  /* 0x0000000609087207 */ /* 0x000fce0004000000 */
[----:B------:R-:W2:Y:S01]  /*2b40*/  @P1 LDL R9, [R17+0x8] ;  /* 0x0000080011091983 */ /* 0x000ea20000100800 */
[----:B------:R-:W-:-:S06]  /*2b50*/  @P1 LEA R10, R8, R7, 0x2 ;  /* 0x00000007080a1211 */ /* 0x000fcc00078e10ff */
[----:B------:R-:W2:Y:S02]  /*2b60*/  @P1 LDL R10, [R10] ;  /* 0x000000000a0a1983 */ /* 0x000ea40000100800 */
[----:B--2---:R-:W-:-:S13]  /*2b70*/  FSETP.GEU.OR P0, PT, R9, R10, !P1 ;  /* 0x0000000a0900720b */ /* 0x004fda0004f0e400 */
[----:B------:R-:W-:-:S05]  /*2b80*/  @!P0 VIADD R8, R12, 0x2 ;  /* 0x000000020c088836 */ /* 0x000fca0000000000 */
[----:B------:R-:W-:-:S13]  /*2b90*/  ISETP.NE.AND P0, PT, R8, R6, PT ;  /* 0x000000060800720c */ /* 0x000fda0003f05270 */
[----:B------:R-:W-:Y:S05]  /*2ba0*/  @!P0 BRA `(.L_x_23) ;  /* 0x0000000000488947 */ /* 0x000fea0003800000 */
[----:B------:R-:W-:-:S05]  /*2bb0*/  IMAD R16, R8, 0x4, R1 ;  /* 0x0000000408107824 */ /* 0x000fca00078e0201 */
[----:B------:R-:W2:Y:S01]  /*2bc0*/  LDL R12, [R16+0x110] ;  /* 0x00011000100c7983 */ /* 0x000ea20000100800 */
[----:B------:R-:W-:-:S04]  /*2bd0*/  IMAD.SHL.U32 R6, R6, 0x4, RZ ;  /* 0x0000000406067824 */ /* 0x000fc800078e00ff */
[--C-:B------:R-:W-:Y:S02]  /*2be0*/  IMAD.IADD R15, R1, 0x1, R6.reuse ;  /* 0x00000001010f7824 */ /* 0x100fe400078e0206 */
[----:B------:R-:W-:-:S03]  /*2bf0*/  IMAD.IADD R17, R17, 0x1, -R6 ;  /* 0x0000000111117824 */ /* 0x000fc600078e0a06 */
[----:B------:R-:W3:Y:S04]  /*2c00*/  LDL R9, [R15+0x190] ;  /* 0x000190000f097983 */ /* 0x000ee80000100800 */
[----:B------:R-:W4:Y:S04]  /*2c10*/  LDL R10, [R15+0x210] ;  /* 0x000210000f0a7983 */ /* 0x000f280000100800 */
[----:B--2---:R0:W-:Y:S04]  /*2c20*/  STL [R17], R12 ;  /* 0x0000000c11007387 */ /* 0x0041e80000100800 */
[----:B------:R-:W2:Y:S04]  /*2c30*/  LDL R13, [R16+0x190] ;  /* 0x00019000100d7983 */ /* 0x000ea80000100800 */
[----:B--2---:R0:W-:Y:S04]  /*2c40*/  STL [R15+0x190], R13 ;  /* 0x0001900d0f007387 */ /* 0x0041e80000100800 */
[----:B------:R-:W2:Y:S01]  /*2c50*/  LDL R14, [R16+0x210] ;  /* 0x00021000100e7983 */ /* 0x000ea20000100800 */
[----:B------:R-:W-:Y:S01]  /*2c60*/  ISETP.GE.AND P0, PT, R8, 0x10, PT ;  /* 0x000000100800780c */ /* 0x000fe20003f06270 */
[----:B------:R-:W-:-:S02]  /*2c70*/  IMAD.MOV.U32 R6, RZ, RZ, R8 ;  /* 0x000000ffff067224 */ /* 0x000fc400078e0008 */
[----:B--2---:R0:W-:Y:S04]  /*2c80*/  STL [R15+0x210], R14 ;  /* 0x0002100e0f007387 */ /* 0x0041e80000100800 */
[----:B---3--:R0:W-:Y:S04]  /*2c90*/  STL [R16+0x190], R9 ;  /* 0x0001900910007387 */ /* 0x0081e80000100800 */
[----:B----4-:R0:W-:Y:S04]  /*2ca0*/  STL [R16+0x210], R10 ;  /* 0x0002100a10007387 */ /* 0x0101e80000100800 */
[----:B------:R0:W-:Y:S01]  /*2cb0*/  STL [R16+0x110], R11 ;  /* 0x0001100b10007387 */ /* 0x0001e20000100800 */
[----:B------:R-:W-:Y:S05]  /*2cc0*/  @!P0 BRA `(.L_x_24) ;  /* 0xfffffffc00808947 */ /* 0x000fea000383ffff */
.L_x_23:
[----:B------:R-:W-:Y:S05]  /*2cd0*/  BSYNC.RECONVERGENT B0 ;  /* 0x0000000000007941 */ /* 0x000fea0003800200 */
.L_x_22:
[----:B------:R1:W5:Y:S01]  /*2ce0*/  LDL R8, [R1+0x148] ;  /* 0x0001480001087983 */ /* 0x0003620000100800 */
[----:B------:R-:W-:Y:S01]  /*2cf0*/  BSSY.RECONVERGENT B0, `(.L_x_25) ;  /* 0x0000022000007945 */ /* 0x000fe20003800200 */
[----:B------:R-:W-:-:S07]  /*2d00*/  IMAD.MOV.U32 R6, RZ, RZ, 0xe ;  /* 0x0000000eff067424 */ /* 0x000fce00078e00ff */
.L_x_27:
[----:B0-2---:R-:W-:-:S04]  /*2d10*/  IMAD.SHL.U32 R14, R6, 0x2, RZ ;  /* 0x00000002060e7824 */ /* 0x005fc800078e00ff */
[----:B------:R-:W-:-:S05]  /*2d20*/  IMAD R17, R14, 0x4, R7 ;  /* 0x000000040e117824 */ /* 0x000fca00078e0207 */
[----:B------:R-:W2:Y:S01]  /*2d30*/  LDL R11, [R17+0x4] ;  /* 0x00000400110b7983 */ /* 0x000ea20000100800 */
[----:B------:R-:W-:Y:S01]  /*2d40*/  ISETP.NE.AND P1, PT, R6, 0xf, PT ;  /* 0x0000000f0600780c */ /* 0x000fe20003f25270 */
[----:B------:R-:W-:Y:S01]  /*2d50*/  VIADD R9, R14, 0x1 ;  /* 0x000000010e097836 */ /* 0x000fe20000000000 */
[----:B--2--5:R-:W-:-:S04]  /*2d60*/  FSETP.GEU.AND P0, PT, R11, R8, PT ;  /* 0x000000080b00720b */ /* 0x024fc80003f0e000 */
[----:B------:R-:W-:-:S07]  /*2d70*/  SEL R10, R9, R6, !P0 ;  /* 0x00000006090a7207 */ /* 0x000fce0004000000 */
[----:B------:R-:W2:Y:S01]  /*2d80*/  @P1 LDL R9, [R17+0x8] ;  /* 0x0000080011091983 */ /* 0x000ea20000100800 */
[----:B------:R-:W-:-:S05]  /*2d90*/  @P1 LEA R11, R10, R7, 0x2 ;  /* 0x000000070a0b1211 */ /* 0x000fca00078e10ff */
        /* <DEDUP_REMOVED lines=13> */
[----:B------:R-:W5:Y:S04]  /*2e70*/  LDL R13, [R16+0x190] ;  /* 0x00019000100d7983 */ /* 0x000f680000100800 */
[----:B-----5:R2:W-:Y:S04]  /*2e80*/  STL [R15+0x190], R13 ;  /* 0x0001900d0f007387 */ /* 0x0205e80000100800 */
[----:B------:R-:W5:Y:S01]  /*2e90*/  LDL R14, [R16+0x210] ;  /* 0x00021000100e7983 */ /* 0x000f620000100800 */
[----:B------:R-:W-:Y:S01]  /*2ea0*/  ISETP.GE.AND P0, PT, R10, 0x10, PT ;  /* 0x000000100a00780c */ /* 0x000fe20003f06270 */
[----:B------:R-:W-:-:S02]  /*2eb0*/  IMAD.MOV.U32 R6, RZ, RZ, R10 ;  /* 0x000000ffff067224 */ /* 0x000fc400078e000a */
[----:B-----5:R2:W-:Y:S04]  /*2ec0*/  STL [R15+0x210], R14 ;  /* 0x0002100e0f007387 */ /* 0x0205e80000100800 */
[----:B---3--:R2:W-:Y:S04]  /*2ed0*/  STL [R16+0x190], R9 ;  /* 0x0001900910007387 */ /* 0x0085e80000100800 */
[----:B----4-:R2:W-:Y:S04]  /*2ee0*/  STL [R16+0x210], R11 ;  /* 0x0002100b10007387 */ /* 0x0105e80000100800 */
[----:B------:R2:W-:Y:S01]  /*2ef0*/  STL [R16+0x110], R8 ;  /* 0x0001100810007387 */ /* 0x0005e20000100800 */
[----:B------:R-:W-:Y:S05]  /*2f00*/  @!P0 BRA `(.L_x_27) ;  /* 0xfffffffc00808947 */ /* 0x000fea000383ffff */
.L_x_26:
[----:B------:R-:W-:Y:S05]  /*2f10*/  BSYNC.RECONVERGENT B0 ;  /* 0x0000000000007941 */ /* 0x000fea0003800200 */
.L_x_25:
[----:B--2---:R0:W5:Y:S01]  /*2f20*/  LDL R8, [R1+0x144] ;  /* 0x0001440001087983 */ /* 0x0041620000100800 */
[----:B------:R-:W-:Y:S01]  /*2f30*/  BSSY.RECONVERGENT B0, `(.L_x_28) ;  /* 0x0000022000007945 */ /* 0x000fe20003800200 */
[----:B------:R-:W-:-:S07]  /*2f40*/  IMAD.MOV.U32 R6, RZ, RZ, 0xd ;  /* 0x0000000dff067424 */ /* 0x000fce00078e00ff */
.L_x_30:
[----:B--2---:R-:W-:-:S04]  /*2f50*/  IMAD.SHL.U32 R14, R6, 0x2, RZ ;  /* 0x00000002060e7824 */ /* 0x004fc800078e00ff */
        /* <DEDUP_REMOVED lines=31> */
.L_x_29:
[----:B------:R-:W-:Y:S05]  /*3150*/  BSYNC.RECONVERGENT B0 ;  /* 0x0000000000007941 */ /* 0x000fea0003800200 */
.L_x_28:
[----:B--2---:R2:W5:Y:S01]  /*3160*/  LDL R8, [R1+0x140] ;  /* 0x0001400001087983 */ /* 0x0045620000100800 */
[----:B------:R-:W-:Y:S01]  /*3170*/  BSSY.RECONVERGENT B0, `(.L_x_31) ;  /* 0x0000022000007945 */ /* 0x000fe20003800200 */
[----:B------:R-:W-:-:S07]  /*3180*/  IMAD.MOV.U32 R6, RZ, RZ, 0xc ;  /* 0x0000000cff067424 */ /* 0x000fce00078e00ff */
.L_x_33:
[----:B---3--:R-:W-:-:S04]  /*3190*/  IMAD.SHL.U32 R14, R6, 0x2, RZ ;  /* 0x00000002060e7824 */ /* 0x008fc800078e00ff */
[----:B------:R-:W-:-:S05]  /*31a0*/  IMAD R17, R14, 0x4, R7 ;  /* 0x000000040e117824 */ /* 0x000fca00078e0207 */
[----:B------:R-:W3:Y:S01]  /*31b0*/  LDL R11, [R17+0x4] ;  /* 0x00000400110b7983 */ /* 0x000ee20000100800 */
[----:B------:R-:W-:Y:S01]  /*31c0*/  ISETP.NE.AND P1, PT, R6, 0xf, PT ;  /* 0x0000000f0600780c */ /* 0x000fe20003f25270 */
[----:B------:R-:W-:Y:S01]  /*31d0*/  VIADD R9, R14, 0x1 ;  /* 0x000000010e097836 */ /* 0x000fe20000000000 */
[----:B---3-5:R-:W-:-:S04]  /*31e0*/  FSETP.GEU.AND P0, PT, R11, R8, PT ;  /* 0x000000080b00720b */ /* 0x028fc80003f0e000 */
[----:B------:R-:W-:-:S07]  /*31f0*/  SEL R10, R9, R6, !P0 ;  /* 0x00000006090a7207 */ /* 0x000fce0004000000 */
[----:B------:R-:W3:Y:S01]  /*3200*/  @P1 LDL R9, [R17+0x8] ;  /* 0x0000080011091983 */ /* 0x000ee20000100800 */
[----:B------:R-:W-:-:S05]  /*3210*/  @P1 LEA R11, R10, R7, 0x2 ;  /* 0x000000070a0b1211 */ /* 0x000fca00078e10ff */
[----:B------:R-:W3:Y:S02]  /*3220*/  @P1 LDL R12, [R11] ;  /* 0x000000000b0c1983 */ /* 0x000ee40000100800 */
[----:B---3--:R-:W-:-:S13]  /*3230*/  FSETP.GEU.OR P0, PT, R9, R12, !P1 ;  /* 0x0000000c0900720b */ /* 0x008fda0004f0e400 */
[----:B------:R-:W-:-:S05]  /*3240*/  @!P0 VIADD R10, R14, 0x2 ;  /* 0x000000020e0a8836 */ /* 0x000fca0000000000 */
[----:B------:R-:W-:-:S13]  /*3250*/  ISETP.NE.AND P0, PT, R10, R6, PT ;  /* 0x000000060a00720c */ /* 0x000fda0003f05270 */
[----:B------:R-:W-:Y:S05]  /*3260*/  @!P0 BRA `(.L_x_32) ;  /* 0x0000000000488947 */ /* 0x000fea0003800000 */
[----:B------:R-:W-:-:S05]  /*3270*/  IMAD R16, R10, 0x4, R1 ;  /* 0x000000040a107824 */ /* 0x000fca00078e0201 */
[----:B------:R-:W3:Y:S01]  /*3280*/  LDL R12, [R16+0x110] ;  /* 0x00011000100c7983 */ /* 0x000ee20000100800 */
[----:B------:R-:W-:-:S04]  /*3290*/  IMAD.SHL.U32 R6, R6, 0x4, RZ ;  /* 0x0000000406067824 */ /* 0x000fc800078e00ff */
[--C-:B------:R-:W-:Y:S02]  /*32a0*/  IMAD.IADD R15, R1, 0x1, R6.reuse ;  /* 0x00000001010f7824 */ /* 0x100fe400078e0206 */
[----:B------:R-:W-:-:S03]  /*32b0*/  IMAD.IADD R17, R17, 0x1, -R6 ;  /* 0x0000000111117824 */ /* 0x000fc600078e0a06 */
[----:B------:R-:W4:Y:S04]  /*32c0*/  LDL R9, [R15+0x190] ;  /* 0x000190000f097983 */ /* 0x000f280000100800 */
[----:B------:R-:W5:Y:S04]  /*32d0*/  LDL R11, [R15+0x210] ;  /* 0x000210000f0b7983 */ /* 0x000f680000100800 */
[----:B---3--:R3:W-:Y:S04]  /*32e0*/  STL [R17], R12 ;  /* 0x0000000c11007387 */ /* 0x0087e80000100800 */
[----:B------:R-:W2:Y:S04]  /*32f0*/  LDL R13, [R16+0x190] ;  /* 0x00019000100d7983 */ /* 0x000ea80000100800 */
[----:B--2---:R3:W-:Y:S04]  /*3300*/  STL [R15+0x190], R13 ;  /* 0x0001900d0f007387 */ /* 0x0047e80000100800 */
[----:B------:R-:W2:Y:S01]  /*3310*/  LDL R14, [R16+0x210] ;  /* 0x00021000100e7983 */ /* 0x000ea20000100800 */
[----:B------:R-:W-:Y:S01]  /*3320*/  ISETP.GE.AND P0, PT, R10, 0x10, PT ;  /* 0x000000100a00780c */ /* 0x000fe20003f06270 */
[----:B------:R-:W-:-:S02]  /*3330*/  IMAD.MOV.U32 R6, RZ, RZ, R10 ;  /* 0x000000ffff067224 */ /* 0x000fc400078e000a */
[----:B--2---:R3:W-:Y:S04]  /*3340*/  STL [R15+0x210], R14 ;  /* 0x0002100e0f007387 */ /* 0x0047e80000100800 */
[----:B----4-:R3:W-:Y:S04]  /*3350*/  STL [R16+0x190], R9 ;  /* 0x0001900910007387 */ /* 0x0107e80000100800 */
[----:B-----5:R3:W-:Y:S04]  /*3360*/  STL [R16+0x210], R11 ;  /* 0x0002100b10007387 */ /* 0x0207e80000100800 */
[----:B------:R3:W-:Y:S01]  /*3370*/  STL [R16+0x110], R8 ;  /* 0x0001100810007387 */ /* 0x0007e20000100800 */
[----:B------:R-:W-:Y:S05]  /*3380*/  @!P0 BRA `(.L_x_33) ;  /* 0xfffffffc00808947 */ /* 0x000fea000383ffff */
.L_x_32:
[----:B------:R-:W-:Y:S05]  /*3390*/  BSYNC.RECONVERGENT B0 ;  /* 0x0000000000007941 */ /* 0x000fea0003800200 */
.L_x_31:
[----:B---3--:R3:W5:Y:S01]  /*33a0*/  LDL R8, [R1+0x13c] ;  /* 0x00013c0001087983 */ /* 0x0087620000100800 */
[----:B------:R-:W-:Y:S01]  /*33b0*/  BSSY.RECONVERGENT B0, `(.L_x_34) ;  /* 0x0000022000007945 */ /* 0x000fe20003800200 */
[----:B------:R-:W-:-:S07]  /*33c0*/  IMAD.MOV.U32 R6, RZ, RZ, 0xb ;  /* 0x0000000bff067424 */ /* 0x000fce00078e00ff */
.L_x_36:
[----:B----4-:R-:W-:-:S04]  /*33d0*/  IMAD.SHL.U32 R14, R6, 0x2, RZ ;  /* 0x00000002060e7824 */ /* 0x010fc800078e00ff */
[----:B------:R-:W-:-:S05]  /*33e0*/  IMAD R17, R14, 0x4, R7 ;  /* 0x000000040e117824 */ /* 0x000fca00078e0207 */
[----:B------:R-:W4:Y:S01]  /*33f0*/  LDL R11, [R17+0x4] ;  /* 0x00000400110b7983 */ /* 0x000f220000100800 */
[----:B------:R-:W-:Y:S01]  /*3400*/  ISETP.NE.AND P1, PT, R6, 0xf, PT ;  /* 0x0000000f0600780c */ /* 0x000fe20003f25270 */
[----:B------:R-:W-:Y:S01]  /*3410*/  VIADD R9, R14, 0x1 ;  /* 0x000000010e097836 */ /* 0x000fe20000000000 */
[----:B----45:R-:W-:-:S04]  /*3420*/  FSETP.GEU.AND P0, PT, R11, R8, PT ;  /* 0x000000080b00720b */ /* 0x030fc80003f0e000 */
[----:B------:R-:W-:-:S07]  /*3430*/  SEL R10, R9, R6, !P0 ;  /* 0x00000006090a7207 */ /* 0x000fce0004000000 */
[----:B------:R-:W4:Y:S01]  /*3440*/  @P1 LDL R9, [R17+0x8] ;  /* 0x0000080011091983 */ /* 0x000f220000100800 */
[----:B------:R-:W-:-:S05]  /*3450*/  @P1 LEA R11, R10, R7, 0x2 ;  /* 0x000000070a0b1211 */ /* 0x000fca00078e10ff */
[----:B------:R-:W4:Y:S02]  /*3460*/  @P1 LDL R12, [R11] ;  /* 0x000000000b0c1983 */ /* 0x000f240000100800 */
[----:B----4-:R-:W-:-:S13]  /*3470*/  FSETP.GEU.OR P0, PT, R9, R12, !P1 ;  /* 0x0000000c0900720b */ /* 0x010fda0004f0e400 */
[----:B------:R-:W-:-:S05]  /*3480*/  @!P0 VIADD R10, R14, 0x2 ;  /* 0x000000020e0a8836 */ /* 0x000fca0000000000 */
[----:B------:R-:W-:-:S13]  /*3490*/  ISETP.NE.AND P0, PT, R10, R6, PT ;  /* 0x000000060a00720c */ /* 0x000fda0003f05270 */
[----:B------:R-:W-:Y:S05]  /*34a0*/  @!P0 BRA `(.L_x_35) ;  /* 0x0000000000488947 */ /* 0x000fea0003800000 */
[----:B------:R-:W-:-:S05]  /*34b0*/  IMAD R16, R10, 0x4, R1 ;  /* 0x000000040a107824 */ /* 0x000fca00078e0201 */
[----:B------:R-:W4:Y:S01]  /*34c0*/  LDL R12, [R16+0x110] ;  /* 0x00011000100c7983 */ /* 0x000f220000100800 */
[----:B------:R-:W-:-:S04]  /*34d0*/  IMAD.SHL.U32 R6, R6, 0x4, RZ ;  /* 0x0000000406067824 */ /* 0x000fc800078e00ff */
[--C-:B------:R-:W-:Y:S02]  /*34e0*/  IMAD.IADD R15, R1, 0x1, R6.reuse ;  /* 0x00000001010f7824 */ /* 0x100fe400078e0206 */
[----:B------:R-:W-:-:S03]  /*34f0*/  IMAD.IADD R17, R17, 0x1, -R6 ;  /* 0x0000000111117824 */ /* 0x000fc600078e0a06 */
[----:B------:R-:W5:Y:S04]  /*3500*/  LDL R9, [R15+0x190] ;  /* 0x000190000f097983 */ /* 0x000f680000100800 */
[----:B------:R-:W2:Y:S04]  /*3510*/  LDL R11, [R15+0x210] ;  /* 0x000210000f0b7983 */ /* 0x000ea80000100800 */
[----:B----4-:R4:W-:Y:S04]  /*3520*/  STL [R17], R12 ;  /* 0x0000000c11007387 */ /* 0x0109e80000100800 */
[----:B------:R-:W3:Y:S04]  /*3530*/  LDL R13, [R16+0x190] ;  /* 0x00019000100d7983 */ /* 0x000ee80000100800 */
[----:B---3--:R4:W-:Y:S04]  /*3540*/  STL [R15+0x190], R13 ;  /* 0x0001900d0f007387 */ /* 0x0089e80000100800 */
[----:B------:R-:W3:Y:S01]  /*3550*/  LDL R14, [R16+0x210] ;  /* 0x00021000100e7983 */ /* 0x000ee20000100800 */
[----:B------:R-:W-:Y:S01]  /*3560*/  ISETP.GE.AND P0, PT, R10, 0x10, PT ;  /* 0x000000100a00780c */ /* 0x000fe20003f06270 */
[----:B------:R-:W-:-:S02]  /*3570*/  IMAD.MOV.U32 R6, RZ, RZ, R10 ;  /* 0x000000ffff067224 */ /* 0x000fc400078e000a */
[----:B---3--:R4:W-:Y:S04]  /*3580*/  STL [R15+0x210], R14 ;  /* 0x0002100e0f007387 */ /* 0x0089e80000100800 */
[----:B-----5:R4:W-:Y:S04]  /*3590*/  STL [R16+0x190], R9 ;  /* 0x0001900910007387 */ /* 0x0209e80000100800 */
[----:B--2---:R4:W-:Y:S04]  /*35a0*/  STL [R16+0x210], R11 ;  /* 0x0002100b10007387 */ /* 0x0049e80000100800 */
[----:B------:R4:W-:Y:S01]  /*35b0*/  STL [R16+0x110], R8 ;  /* 0x0001100810007387 */ /* 0x0009e20000100800 */
[----:B------:R-:W-:Y:S05]  /*35c0*/  @!P0 BRA `(.L_x_36) ;  /* 0xfffffffc00808947 */ /* 0x000fea000383ffff */
.L_x_35:
[----:B------:R-:W-:Y:S05]  /*35d0*/  BSYNC.RECONVERGENT B0 ;  /* 0x0000000000007941 */ /* 0x000fea0003800200 */
.L_x_34:
[----:B----4-:R4:W5:Y:S01]  /*35e0*/  LDL R8, [R1+0x138] ;  /* 0x0001380001087983 */ /* 0x0109620000100800 */
[----:B------:R-:W-:Y:S01]  /*35f0*/  BSSY.RECONVERGENT B0, `(.L_x_37) ;  /* 0x0000022000007945 */ /* 0x000fe20003800200 */
[----:B------:R-:W-:-:S07]  /*3600*/  IMAD.MOV.U32 R6, RZ, RZ, 0xa ;  /* 0x0000000aff067424 */ /* 0x000fce00078e00ff */
.L_x_39:
[----:B--2---:R-:W-:-:S04]  /*3610*/  IMAD.SHL.U32 R14, R6, 0x2, RZ ;  /* 0x00000002060e7824 */ /* 0x004fc800078e00ff */
[----:B------:R-:W-:-:S05]  /*3620*/  IMAD R17, R14, 0x4, R7 ;  /* 0x000000040e117824 */ /* 0x000fca00078e0207 */
[----:B------:R-:W2:Y:S01]  /*3630*/  LDL R11, [R17+0x4] ;  /* 0x00000400110b7983 */ /* 0x000ea20000100800 */
[----:B------:R-:W-:Y:S02]  /*3640*/  ISETP.NE.AND P1, PT, R6, 0xf, PT ;  /* 0x0000000f0600780c */ /* 0x000fe40003f25270 */
[----:B------:R-:W-:Y:S02]  /*3650*/  IADD3 R9, PT, PT, R14, 0x1, RZ ;  /* 0x000000010e097810 */ /* 0x000fe40007ffe0ff */
[----:B--2--5:R-:W-:-:S04]  /*3660*/  FSETP.GEU.AND P0, PT, R11, R8, PT ;  /* 0x000000080b00720b */ /* 0x024fc80003f0e000 */
[----:B------:R-:W-:-:S05]  /*3670*/  SEL R10, R9, R6, !P0 ;  /* 0x00000006090a7207 */ /* 0x000fca0004000000 */
[----:B------:R-:W2:Y:S01]  /*3680*/  @P1 LDL R9, [R17+0x8] ;  /* 0x0000080011091983 */ /* 0x000ea20000100800 */
[----:B------:R-:W-:-:S05]  /*3690*/  @P1 IMAD R11, R10, 0x4, R7 ;  /* 0x000000040a0b1824 */ /* 0x000fca00078e0207 */
        /* <DEDUP_REMOVED lines=10> */
[----:B------:R-:W5:Y:S04]  /*3740*/  LDL R9, [R15+0x190] ;  /* 0x000190000f097983 */ /* 0x000f680000100800 */
[----:B------:R-:W3:Y:S04]  /*3750*/  LDL R11, [R15+0x210] ;  /* 0x000210000f0b7983 */ /* 0x000ee80000100800 */
[----:B--2---:R2:W-:Y:S04]  /*3760*/  STL [R17], R12 ;  /* 0x0000000c11007387 */ /* 0x0045e80000100800 */
[----:B------:R-:W4:Y:S04]  /*3770*/  LDL R13, [R16+0x190] ;  /* 0x00019000100d7983 */ /* 0x000f280000100800 */
[----:B----4-:R2:W-:Y:S04]  /*3780*/  STL [R15+0x190], R13 ;  /* 0x0001900d0f007387 */ /* 0x0105e80000100800 */
[----:B------:R-:W4:Y:S01]  /*3790*/  LDL R14, [R16+0x210] ;  /* 0x00021000100e7983 */ /* 0x000f220000100800 */
[----:B------:R-:W-:Y:S01]  /*37a0*/  ISETP.GE.AND P0, PT, R10, 0x10, PT ;  /* 0x000000100a00780c */ /* 0x000fe20003f06270 */
[----:B------:R-:W-:-:S02]  /*37b0*/  IMAD.MOV.U32 R6, RZ, RZ, R10 ;  /* 0x000000ffff067224 */ /* 0x000fc400078e000a */
[----:B----4-:R2:W-:Y:S04]  /*37c0*/  STL [R15+0x210], R14 ;  /* 0x0002100e0f007387 */ /* 0x0105e80000100800 */
[----:B-----5:R2:W-:Y:S04]  /*37d0*/  STL [R16+0x190], R9 ;  /* 0x0001900910007387 */ /* 0x0205e80000100800 */
[----:B---3--:R2:W-:Y:S04]  /*37e0*/  STL [R16+0x210], R11 ;  /* 0x0002100b10007387 */ /* 0x0085e80000100800 */
[----:B------:R2:W-:Y:S01]  /*37f0*/  STL [R16+0x110], R8 ;  /* 0x0001100810007387 */ /* 0x0005e20000100800 */
[----:B------:R-:W-:Y:S05]  /*3800*/  @!P0 BRA `(.L_x_39) ;  /* 0xfffffffc00808947 */ /* 0x000fea000383ffff */
.L_x_38:
[----:B------:R-:W-:Y:S05]  /*3810*/  BSYNC.RECONVERGENT B0 ;  /* 0x0000000000007941 */ /* 0x000fea0003800200 */
.L_x_37:
[----:B--2---:R2:W5:Y:S01]  /*3820*/  LDL R8, [R1+0x134] ;  /* 0x0001340001087983 */ /* 0x0045620000100800 */
[----:B------:R-:W-:Y:S01]  /*3830*/  BSSY.RECONVERGENT B0, `(.L_x_40) ;  /* 0x0000022000007945 */ /* 0x000fe20003800200 */
[----:B------:R-:W-:-:S07]  /*3840*/  IMAD.MOV.U32 R6, RZ, RZ, 0x9 ;  /* 0x00000009ff067424 */ /* 0x000fce00078e00ff */
.L_x_42:
[----:B--2---:R-:W-:-:S05]  /*3850*/  SHF.L.U32 R14, R6, 0x1, RZ ;  /* 0x00000001060e7819 */ /* 0x004fca00000006ff */
[----:B------:R-:W-:-:S05]  /*3860*/  IMAD R17, R14, 0x4, R7 ;  /* 0x000000040e117824 */ /* 0x000fca00078e0207 */
[----:B------:R-:W2:Y:S01]  /*3870*/  LDL R11, [R17+0x4] ;  /* 0x00000400110b7983 */ /* 0x000ea20000100800 */
[----:B------:R-:W-:Y:S01]  /*3880*/  ISETP.NE.AND P1, PT, R6, 0xf, PT ;  /* 0x0000000f0600780c */ /* 0x000fe20003f25270 */
[----:B------:R-:W-:Y:S01]  /*3890*/  VIADD R9, R14, 0x1 ;  /* 0x000000010e097836 */ /* 0x000fe20000000000 */
[----:B--2--5:R-:W-:-:S04]  /*38a0*/  FSETP.GEU.AND P0, PT, R11, R8, PT ;  /* 0x000000080b00720b */ /* 0x024fc80003f0e000 */
[----:B------:R-:W-:-:S07]  /*38b0*/  SEL R10, R9, R6, !P0 ;  /* 0x00000006090a7207 */ /* 0x000fce0004000000 */
        /* <DEDUP_REMOVED lines=25> */
.L_x_41:
[----:B------:R-:W-:Y:S05]  /*3a50*/  BSYNC.RECONVERGENT B0 ;  /* 0x0000000000007941 */ /* 0x000fea0003800200 */
.L_x_40:
[----:B--2---:R2:W5:Y:S01]  /*3a60*/  LDL R8, [R1+0x130] ;  /* 0x0001300001087983 */ /* 0x0045620000100800 */
[----:B------:R-:W-:Y:S01]  /*3a70*/  HFMA2 R6, -RZ, RZ, 0, 4.76837158203125e-07 ;  /* 0x00000008ff067431 */ /* 0x000fe200000001ff */
[----:B------:R-:W-:Y:S06]  /*3a80*/  BSSY.RECONVERGENT B0, `(.L_x_43) ;  /* 0x0000021000007945 */ /* 0x000fec0003800200 */
.L_x_45:
        /* <DEDUP_REMOVED lines=25> */
[----:B------:R-:W-:-:S02]  /*3c20*/  ISETP.GE.AND P0, PT, R10, 0x10, PT ;  /* 0x000000100a00780c */ /* 0x000fc40003f06270 */
[----:B------:R-:W-:Y:S01]  /*3c30*/  MOV R6, R10 ;  /* 0x0000000a00067202 */ /* 0x000fe20000000f00 */
[----:B----4-:R2:W-:Y:S04]  /*3c40*/  STL [R15+0x210], R14 ;  /* 0x0002100e0f007387 */ /* 0x0105e80000100800 */
[----:B-----5:R2:W-:Y:S04]  /*3c50*/  STL [R16+0x190], R9 ;  /* 0x0001900910007387 */ /* 0x0205e80000100800 */
[----:B---3--:R2:W-:Y:S04]  /*3c60*/  STL [R16+0x210], R11 ;  /* 0x0002100b10007387 */ /* 0x0085e80000100800 */
[----:B------:R2:W-:Y:S01]  /*3c70*/  STL [R16+0x110], R8 ;  /* 0x0001100810007387 */ /* 0x0005e20000100800 */
[----:B------:R-:W-:Y:S05]  /*3c80*/  @!P0 BRA `(.L_x_45) ;  /* 0xfffffffc00808947 */ /* 0x000fea000383ffff */
.L_x_44:
[----:B------:R-:W-:Y:S05]  /*3c90*/  BSYNC.RECONVERGENT B0 ;  /* 0x0000000000007941 */ /* 0x000fea0003800200 */
.L_x_43:
[----:B--2---:R2:W5:Y:S01]  /*3ca0*/  LDL R8, [R1+0x12c] ;  /* 0x00012c0001087983 */ /* 0x0045620000100800 */
[----:B------:R-:W-:Y:S01]  /*3cb0*/  BSSY.RECONVERGENT B0, `(.L_x_46) ;  /* 0x0000022000007945 */ /* 0x000fe20003800200 */
[----:B------:R-:W-:-:S07]  /*3cc0*/  IMAD.MOV.U32 R6, RZ, RZ, 0x7 ;  /* 0x00000007ff067424 */ /* 0x000fce00078e00ff */
.L_x_48:
        /* <DEDUP_REMOVED lines=17> */
[----:B------:R-:W-:Y:S01]  /*3de0*/  IMAD.IADD R15, R1, 0x1, R6 ;  /* 0x00000001010f7824 */ /* 0x000fe200078e0206 */
[----:B------:R-:W-:-:S04]  /*3df0*/  IADD3 R17, PT, PT, R17, -R6, RZ ;  /* 0x8000000611117210 */ /* 0x000fc80007ffe0ff */
        /* <DEDUP_REMOVED lines=13> */
.L_x_47:
[----:B------:R-:W-:Y:S05]  /*3ed0*/  BSYNC.RECONVERGENT B0 ;  /* 0x0000000000007941 */ /* 0x000fea0003800200 */
.L_x_46:
[----:B--2---:R2:W5:Y:S01]  /*3ee0*/  LDL R8, [R1+0x128] ;  /* 0x0001280001087983 */ /* 0x0045620000100800 */
[----:B------:R-:W-:Y:S01]  /*3ef0*/  BSSY.RECONVERGENT B0, `(.L_x_49) ;  /* 0x0000022000007945 */ /* 0x000fe20003800200 */
[----:B------:R-:W-:-:S07]  /*3f00*/  IMAD.MOV.U32 R6, RZ, RZ, 0x6 ;  /* 0x00000006ff067424 */ /* 0x000fce00078e00ff */
.L_x_51:
        /* <DEDUP_REMOVED lines=17> */
[----:B------:R-:W-:Y:S01]  /*4020*/  IMAD.IADD R17, R17, 0x1, -R6 ;  /* 0x0000000111117824 */ /* 0x000fe200078e0a06 */
[----:B------:R-:W-:-:S05]  /*4030*/  IADD3 R15, PT, PT, R1, R6, RZ ;  /* 0x00000006010f7210 */ /* 0x000fca0007ffe0ff */
        /* <DEDUP_REMOVED lines=13> */
.L_x_50:
[----:B------:R-:W-:Y:S05]  /*4110*/  BSYNC.RECONVERGENT B0 ;  /* 0x0000000000007941 */ /* 0x000fea0003800200 */
.L_x_49:
[----:B--2---:R2:W5:Y:S01]  /*4120*/  LDL R8, [R1+0x124] ;  /* 0x0001240001087983 */ /* 0x0045620000100800 */
[----:B------:R-:W-:Y:S01]  /*4130*/  BSSY.RECONVERGENT B0, `(.L_x_52) ;  /* 0x0000022000007945 */ /* 0x000fe20003800200 */
[----:B------:R-:W-:-:S07]  /*4140*/  IMAD.MOV.U32 R6, RZ, RZ, 0x5 ;  /* 0x00000005ff067424 */ /* 0x000fce00078e00ff */
.L_x_54:
        /* <DEDUP_REMOVED lines=16> */
[----:B------:R-:W-:-:S05]  /*4250*/  SHF.L.U32 R6, R6, 0x2, RZ ;  /* 0x0000000206067819 */ /* 0x000fca00000006ff */
        /* <DEDUP_REMOVED lines=15> */
.L_x_53:
[----:B------:R-:W-:Y:S05]  /*4350*/  BSYNC.RECONVERGENT B0 ;  /* 0x0000000000007941 */ /* 0x000fea0003800200 */
.L_x_52:
[----:B--2---:R2:W5:Y:S01]  /*4360*/  LDL R8, [R1+0x120] ;  /* 0x0001200001087983 */ /* 0x0045620000100800 */
[----:B------:R-:W-:Y:S01]  /*4370*/  BSSY.RECONVERGENT B0, `(.L_x_55) ;  /* 0x0000022000007945 */ /* 0x000fe20003800200 */
[----:B------:R-:W-:-:S07]  /*4380*/  IMAD.MOV.U32 R6, RZ, RZ, 0x4 ;  /* 0x00000004ff067424 */ /* 0x000fce00078e00ff */
.L_x_57:
        /* <DEDUP_REMOVED lines=14> */
[----:B------:R-:W-:-:S05]  /*4470*/  LEA R16, R10, R1, 0x2 ;  /* 0x000000010a107211 */ /* 0x000fca00078e10ff */
        /* <DEDUP_REMOVED lines=17> */
.L_x_56:
[----:B------:R-:W-:Y:S05]  /*4590*/  BSYNC.RECONVERGENT B0 ;  /* 0x0000000000007941 */ /* 0x000fea0003800200 */
.L_x_55:
[----:B--2---:R2:W5:Y:S01]  /*45a0*/  LDL R8, [R1+0x11c] ;  /* 0x00011c0001087983 */ /* 0x0045620000100800 */
[----:B------:R-:W-:Y:S01]  /*45b0*/  BSSY.RECONVERGENT B0, `(.L_x_58) ;  /* 0x0000022000007945 */ /* 0x000fe20003800200 */
[----:B------:R-:W-:-:S07]  /*45c0*/  IMAD.MOV.U32 R6, RZ, RZ, 0x3 ;  /* 0x00000003ff067424 */ /* 0x000fce00078e00ff */
.L_x_60:
        /* <DEDUP_REMOVED lines=11> */
[----:B------:R-:W-:-:S04]  /*4680*/  @!P0 IADD3 R10, PT, PT, R14, 0x2, RZ ;  /* 0x000000020e0a8810 */ /* 0x000fc80007ffe0ff */
        /* <DEDUP_REMOVED lines=20> */
.L_x_59:
[----:B------:R-:W-:Y:S05]  /*47d0*/  BSYNC.RECONVERGENT B0 ;  /* 0x0000000000007941 */ /* 0x000fea0003800200 */
.L_x_58:
[----:B--2---:R2:W5:Y:S01]  /*47e0*/  LDL R8, [R1+0x118] ;  /* 0x0001180001087983 */ /* 0x0045620000100800 */
[----:B------:R-:W-:Y:S01]  /*47f0*/  BSSY.RECONVERGENT B0, `(.L_x_61) ;  /* 0x0000022000007945 */ /* 0x000fe20003800200 */
[----:B------:R-:W-:-:S07]  /*4800*/  IMAD.MOV.U32 R6, RZ, RZ, 0x2 ;  /* 0x00000002ff067424 */ /* 0x000fce00078e00ff */
.L_x_63:
        /* <DEDUP_REMOVED lines=32> */
.L_x_62:
[----:B------:R-:W-:Y:S05]  /*4a10*/  BSYNC.RECONVERGENT B0 ;  /* 0x0000000000007941 */ /* 0x000fea0003800200 */
.L_x_61:
[----:B--2---:R2:W5:Y:S01]  /*4a20*/  LDL R8, [R1+0x114] ;  /* 0x0001140001087983 */ /* 0x0045620000100800 */
[----:B------:R-:W-:Y:S01]  /*4a30*/  BSSY.RECONVERGENT B0, `(.L_x_64) ;  /* 0x0000022000007945 */ /* 0x000fe20003800200 */
[----:B------:R-:W-:-:S07]  /*4a40*/  IMAD.MOV.U32 R6, RZ, RZ, 0x1 ;  /* 0x00000001ff067424 */ /* 0x000fce00078e00ff */
.L_x_66:
        /* <DEDUP_REMOVED lines=32> */
.L_x_65:
[----:B------:R-:W-:Y:S05]  /*4c50*/  BSYNC.RECONVERGENT B0 ;  /* 0x0000000000007941 */ /* 0x000fea0003800200 */
.L_x_64:
[----:B--2---:R2:W5:Y:S01]  /*4c60*/  LDL R8, [R1+0x110] ;  /* 0x0001100001087983 */ /* 0x0045620000100800 */
[----:B------:R-:W-:Y:S01]  /*4c70*/  BSSY.RECONVERGENT B0, `(.L_x_67) ;  /* 0x0000022000007945 */ /* 0x000fe20003800200 */
[----:B------:R-:W-:-:S07]  /*4c80*/  IMAD.MOV.U32 R6, RZ, RZ, RZ ;  /* 0x000000ffff067224 */ /* 0x000fce00078e00ff */
.L_x_69:
        /* <DEDUP_REMOVED lines=32> */
.L_x_68:
[----:B------:R-:W-:Y:S05]  /*4e90*/  BSYNC.RECONVERGENT B0 ;  /* 0x0000000000007941 */ /* 0x000fea0003800200 */
.L_x_67:
[----:B------:R-:W5:Y:S02]  /*4ea0*/  LDC R6, c[0x0][0x3a8] ;  /* 0x0000ea00ff067b82 */ /* 0x000f640000000800 */
[----:B-----5:R-:W-:-:S13]  /*4eb0*/  ISETP.GE.AND P0, PT, R6, 0x1, PT ;  /* 0x000000010600780c */ /* 0x020fda0003f06270 */
[----:B------:R-:W-:Y:S05]  /*4ec0*/  @!P0 EXIT ;  /* 0x000000000000894d */ /* 0x000fea0003800000 */
[----:B--2---:R-:W-:Y:S01]  /*4ed0*/  HFMA2 R15, -RZ, RZ, 0, 1.9073486328125e-06 ;  /* 0x00000020ff0f7431 */ /* 0x004fe200000001ff */
[----:B------:R-:W-:-:S06]  /*4ee0*/  UMOV UR4, URZ ;  /* 0x000000ff00047c82 */ /* 0x000fcc0008000000 */
.L_x_78:
[----:B------:R-:W2:Y:S01]  /*4ef0*/  LDL R16, [R1+0x210] ;  /* 0x0002100001107983 */ /* 0x000ea20000100800 */
[----:B------:R-:W5:Y:S03]  /*4f00*/  LDC R13, c[0x0][0x3a8] ;  /* 0x0000ea00ff0d7b82 */ /* 0x000f660000000800 */
[----:B------:R-:W3:Y:S04]  /*4f10*/  LDL R10, [R1+0x190] ;  /* 0x00019000010a7983 */ /* 0x000ee80000100800 */
[----:B0-----:R-:W4:Y:S01]  /*4f20*/  LDL R6, [R1+0x110] ;  /* 0x0001100001067983 */ /* 0x001f220000100800 */
[----:B------:R-:W0:Y:S01]  /*4f30*/  LDC.64 R8, c[0x0][0x3a0] ;  /* 0x0000e800ff087b82 */ /* 0x000e220000000a00 */
[----:B--2---:R-:W-:-:S05]  /*4f40*/  IMAD R12, R16, 0x4, R3 ;  /* 0x00000004100c7824 */ /* 0x004fca00078e0203 */
[----:B------:R-:W2:Y:S01]  /*4f50*/  LDL R14, [R12] ;  /* 0x000000000c0e7983 */ /* 0x000ea20000100800 */
[----:B-----5:R-:W-:Y:S01]  /*4f60*/  IMAD R11, R0, R13, UR4 ;  /* 0x00000004000b7e24 */ /* 0x020fe2000f8e020d */
[----:B------:R-:W-:Y:S01]  /*4f70*/  UIADD3 UR4, UPT, UPT, UR4, 0x1, URZ ;  /* 0x0000000104047890 */ /* 0x000fe2000fffe0ff */
[----:B------:R-:W-:Y:S02]  /*4f80*/  BSSY.RECONVERGENT B0, `(.L_x_70) ;  /* 0x0000061000007945 */ /* 0x000fe40003800200 */
[----:B0-----:R-:W-:-:S03]  /*4f90*/  IMAD.WIDE R8, R11, 0x8, R8 ;  /* 0x000000080b087825 */ /* 0x001fc600078e0208 */
[----:B------:R-:W-:Y:S02]  /*4fa0*/  ISETP.NE.AND P0, PT, R13, UR4, PT ;  /* 0x000000040d007c0c */ /* 0x000fe4000bf05270 */
[----:B---3--:R0:W-:Y:S04]  /*4fb0*/  STG.E desc[UR6][R8.64], R10 ;  /* 0x0000000a08007986 */ /* 0x0081e8000c101906 */
[----:B----4-:R0:W-:Y:S01]  /*4fc0*/  STG.E desc[UR6][R8.64+0x4], R6 ;  /* 0x0000040608007986 */ /* 0x0101e2000c101906 */
[----:B--2---:R-:W-:-:S13]  /*4fd0*/  ISETP.GE.AND P1, PT, R14, R5, PT ;  /* 0x000000050e00720c */ /* 0x004fda0003f26270 */
[----:B0-----:R-:W-:Y:S05]  /*4fe0*/  @P1 BRA `(.L_x_71) ;  /* 0x0000000000b41947 */ /* 0x001fea0003800000 */
[----:B------:R-:W-:Y:S01]  /*4ff0*/  IMAD R9, R16, R5, R14 ;  /* 0x0000000510097224 */ /* 0x000fe200078e020e */
[----:B------:R-:W-:Y:S01]  /*5000*/  BSSY.RECONVERGENT B1, `(.L_x_72) ;  /* 0x000002a000017945 */ /* 0x000fe20003800200 */
[----:B------:R-:W-:Y:S02]  /*5010*/  VIADD R11, R14, 0x1 ;  /* 0x000000010e0b7836 */ /* 0x000fe40000000000 */
[C---:B------:R-:W-:Y:S02]  /*5020*/  IMAD R6, R9.reuse, 0x4, R4 ;  /* 0x0000000409067824 */ /* 0x040fe400078e0204 */
[----:B------:R-:W-:Y:S02]  /*5030*/  IMAD R8, R9, 0x4, R2 ;  /* 0x0000000409087824 */ /* 0x000fe400078e0202 */
[----:B------:R-:W-:Y:S02]  /*5040*/  IMAD.MOV.U32 R9, RZ, RZ, RZ ;  /* 0x000000ffff097224 */ /* 0x000fe400078e00ff */
[----:B------:R-:W0:Y:S01]  /*5050*/  LDS R6, [R6] ;  /* 0x0000000006067984 */ /* 0x000e220000000800 */
[----:B------:R-:W-:-:S03]  /*5060*/  IMAD.MOV.U32 R10, RZ, RZ, RZ ;  /* 0x000000ffff0a7224 */ /* 0x000fc600078e00ff */
[----:B------:R-:W2:Y:S04]  /*5070*/  LDS R8, [R8+0x4000] ;  /* 0x0040000008087984 */ /* 0x000ea80000000800 */
[----:B0-----:R0:W-:Y:S04]  /*5080*/  STL [R1+0x110], R6 ;  /* 0x0001100601007387 */ /* 0x0011e80000100800 */
[----:B--2---:R0:W-:Y:S04]  /*5090*/  STL [R1+0x190], R8 ;  /* 0x0001900801007387 */ /* 0x0041e80000100800 */
[----:B------:R0:W-:Y:S02]  /*50a0*/  STL [R12], R11 ;  /* 0x0000000b0c007387 */ /* 0x0001e40000100800 */
.L_x_74:
[----:B0-2---:R-:W-:-:S04]  /*50b0*/  IMAD.SHL.U32 R12, R9, 0x2, RZ ;  /* 0x00000002090c7824 */ /* 0x005fc800078e00ff */
[C---:B------:R-:W-:Y:S02]  /*50c0*/  VIADD R14, R12.reuse, 0x1 ;  /* 0x000000010c0e7836 */ /* 0x040fe40000000000 */
[----:B------:R-:W-:-:S03]  /*50d0*/  IMAD R19, R12, 0x4, R7 ;  /* 0x000000040c137824 */ /* 0x000fc600078e0207 */
[----:B------:R-:W-:-:S13]  /*50e0*/  ISETP.GE.AND P2, PT, R14, R15, PT ;  /* 0x0000000f0e00720c */ /* 0x000fda0003f46270 */
[----:B------:R-:W2:Y:S01]  /*50f0*/  @!P2 LDL R11, [R19+0x4] ;  /* 0x00000400130ba983 */ /* 0x000ea20000100800 */
[----:B------:R-:W-:-:S04]  /*5100*/  IADD3 R13, PT, PT, R12, 0x2, RZ ;  /* 0x000000020c0d7810 */ /* 0x000fc80007ffe0ff */
[----:B------:R-:W-:Y:S02]  /*5110*/  ISETP.GE.AND P1, PT, R13, R15, PT ;  /* 0x0000000f0d00720c */ /* 0x000fe40003f26270 */
[----:B--2---:R-:W-:-:S11]  /*5120*/  @!P2 FSETP.GEU.AND P3, PT, R11, R6, PT ;  /* 0x000000060b00a20b */ /* 0x004fd60003f6e000 */
[----:B------:R-:W2:Y:S01]  /*5130*/  @!P1 LDL R11, [R19+0x8] ;  /* 0x00000800130b9983 */ /* 0x000ea20000100800 */
[----:B------:R-:W-:-:S05]  /*5140*/  @!P2 SEL R10, R14, R9, !P3 ;  /* 0x000000090e0aa207 */ /* 0x000fca0005800000 */
[----:B------:R-:W-:-:S06]  /*5150*/  @!P1 IMAD R12, R10, 0x4, R7 ;  /* 0x000000040a0c9824 */ /* 0x000fcc00078e0207 */
[----:B------:R-:W2:Y:S02]  /*5160*/  @!P1 LDL R12, [R12] ;  /* 0x000000000c0c9983 */ /* 0x000ea40000100800 */
[----:B--2---:R-:W-:-:S04]  /*5170*/  @!P1 FSETP.GEU.AND P2, PT, R11, R12, PT ;  /* 0x0000000c0b00920b */ /* 0x004fc80003f4e000 */
[----:B------:R-:W-:-:S04]  /*5180*/  @!P1 SEL R10, R13, R10, !P2 ;  /* 0x0000000a0d0a9207 */ /* 0x000fc80005000000 */
[----:B------:R-:W-:-:S13]  /*5190*/  ISETP.NE.AND P1, PT, R10, R9, PT ;  /* 0x000000090a00720c */ /* 0x000fda0003f25270 */
[----:B------:R-:W-:Y:S05]  /*51a0*/  @!P1 BRA `(.L_x_73) ;  /* 0x00000000003c9947 */ /* 0x000fea0003800000 */
[----:B------:R-:W-:-:S05]  /*51b0*/  IMAD R17, R10, 0x4, R1 ;  /* 0x000000040a117824 */ /* 0x000fca00078e0201 */
[----:B------:R-:W2:Y:S01]  /*51c0*/  LDL R11, [R17+0x110] ;  /* 0x00011000110b7983 */ /* 0x000ea20000100800 */
[----:B------:R-:W-:-:S04]  /*51d0*/  IMAD.SHL.U32 R12, R9, 0x4, RZ ;  /* 0x00000004090c7824 */ /* 0x000fc800078e00ff */
[----:B------:R-:W-:-:S05]  /*51e0*/  IMAD.IADD R18, R19, 0x1, -R12 ;  /* 0x0000000113127824 */ /* 0x000fca00078e0a0c */
[----:B--2---:R2:W-:Y:S04]  /*51f0*/  STL [R18], R11 ;  /* 0x0000000b12007387 */ /* 0x0045e80000100800 */
[----:B------:R-:W3:Y:S01]  /*5200*/  LDL R13, [R17+0x190] ;  /* 0x00019000110d7983 */ /* 0x000ee20000100800 */
[----:B------:R-:W-:-:S05]  /*5210*/  IMAD.IADD R14, R1, 0x1, R12 ;  /* 0x00000001010e7824 */ /* 0x000fca00078e020c */
[----:B---3--:R2:W-:Y:S04]  /*5220*/  STL [R14+0x190], R13 ;  /* 0x0001900d0e007387 */ /* 0x0085e80000100800 */
[----:B------:R-:W3:Y:S01]  /*5230*/  LDL R12, [R17+0x210] ;  /* 0x00021000110c7983 */ /* 0x000ee20000100800 */
[----:B------:R-:W-:-:S03]  /*5240*/  IMAD.MOV.U32 R9, RZ, RZ, R10 ;  /* 0x000000ffff097224 */ /* 0x000fc600078e000a */
[----:B---3--:R2:W-:Y:S04]  /*5250*/  STL [R14+0x210], R12 ;  /* 0x0002100c0e007387 */ /* 0x0085e80000100800 */
[----:B------:R2:W-:Y:S04]  /*5260*/  STL [R17+0x110], R6 ;  /* 0x0001100611007387 */ /* 0x0005e80000100800 */
[----:B------:R2:W-:Y:S04]  /*5270*/  STL [R17+0x190], R8 ;  /* 0x0001900811007387 */ /* 0x0005e80000100800 */
[----:B------:R2:W-:Y:S01]  /*5280*/  STL [R17+0x210], R16 ;  /* 0x0002101011007387 */ /* 0x0005e20000100800 */
[----:B------:R-:W-:Y:S05]  /*5290*/  BRA `(.L_x_74) ;  /* 0xfffffffc00847947 */ /* 0x000fea000383ffff */
.L_x_73:
[----:B------:R-:W-:Y:S05]  /*52a0*/  BSYNC.RECONVERGENT B1 ;  /* 0x0000000000017941 */ /* 0x000fea0003800200 */
.L_x_72:
[----:B------:R-:W-:Y:S05]  /*52b0*/  BRA `(.L_x_75) ;  /* 0x0000000000b47947 */ /* 0x000fea0003800000 */
.L_x_71:
[C---:B------:R-:W-:Y:S01]  /*52c0*/  ISETP.GE.AND P1, PT, R15.reuse, 0x2, PT ;  /* 0x000000020f00780c */ /* 0x040fe20003f26270 */
[----:B------:R-:W-:-:S12]  /*52d0*/  VIADD R15, R15, 0xffffffff ;  /* 0xffffffff0f0f7836 */ /* 0x000fd80000000000 */
[----:B------:R-:W-:Y:S05]  /*52e0*/  @!P1 BRA `(.L_x_75) ;  /* 0x0000000000a89947 */ /* 0x000fea0003800000 */
[----:B------:R-:W-:-:S05]  /*52f0*/  IMAD R11, R15, 0x4, R1 ;  /* 0x000000040f0b7824 */ /* 0x000fca00078e0201 */
[----:B------:R-:W2:Y:S04]  /*5300*/  LDL R8, [R11+0x110] ;  /* 0x000110000b087983 */ /* 0x000ea80000100800 */
[----:B--2---:R0:W-:Y:S04]  /*5310*/  STL [R1+0x110], R8 ;  /* 0x0001100801007387 */ /* 0x0041e80000100800 */
[----:B------:R-:W2:Y:S04]  /*5320*/  LDL R6, [R11+0x190] ;  /* 0x000190000b067983 */ /* 0x000ea80000100800 */
[----:B--2---:R0:W-:Y:S04]  /*5330*/  STL [R1+0x190], R6 ;  /* 0x0001900601007387 */ /* 0x0041e80000100800 */
[----:B------:R-:W2:Y:S01]  /*5340*/  LDL R14, [R11+0x210] ;  /* 0x000210000b0e7983 */ /* 0x000ea20000100800 */
[----:B------:R-:W-:Y:S01]  /*5350*/  HFMA2 R9, -RZ, RZ, 0, 0 ;  /* 0x00000000ff097431 */ /* 0x000fe200000001ff */
[----:B------:R-:W-:Y:S01]  /*5360*/  BSSY.RECONVERGENT B1, `(.L_x_75) ;  /* 0x0000022000017945 */ /* 0x000fe20003800200 */
[----:B------:R-:W-:Y:S01]  /*5370*/  IMAD.MOV.U32 R10, RZ, RZ, RZ ;  /* 0x000000ffff0a7224 */ /* 0x000fe200078e00ff */
[----:B--2---:R0:W-:Y:S06]  /*5380*/  STL [R1+0x210], R14 ;  /* 0x0002100e01007387 */ /* 0x0041ec0000100800 */
.L_x_77:
[----:B--2---:R-:W-:-:S04]  /*5390*/  IMAD.SHL.U32 R12, R9, 0x2, RZ ;  /* 0x00000002090c7824 */ /* 0x004fc800078e00ff */
[C---:B------:R-:W-:Y:S02]  /*53a0*/  VIADD R16, R12.reuse, 0x1 ;  /* 0x000000010c107836 */ /* 0x040fe40000000000 */
[----:B------:R-:W-:-:S03]  /*53b0*/  IMAD R19, R12, 0x4, R7 ;  /* 0x000000040c137824 */ /* 0x000fc600078e0207 */
[----:B------:R-:W-:-:S13]  /*53c0*/  ISETP.GE.AND P2, PT, R16, R15, PT ;  /* 0x0000000f1000720c */ /* 0x000fda0003f46270 */
[----:B------:R-:W2:Y:S01]  /*53d0*/  @!P2 LDL R11, [R19+0x4] ;  /* 0x00000400130ba983 */ /* 0x000ea20000100800 */
[----:B------:R-:W-:-:S05]  /*53e0*/  VIADD R13, R12, 0x2 ;  /* 0x000000020c0d7836 */ /* 0x000fca0000000000 */
        /* <DEDUP_REMOVED lines=16> */
[----:B------:R-:W-:-:S05]  /*54f0*/  IADD3 R16, PT, PT, R1, R12, RZ ;  /* 0x0000000c01107210 */ /* 0x000fca0007ffe0ff */
        /* <DEDUP_REMOVED lines=8> */
.L_x_76:
[----:B------:R-:W-:Y:S05]  /*5580*/  BSYNC.RECONVERGENT B1 ;  /* 0x0000000000017941 */ /* 0x000fea0003800200 */
.L_x_75:
[----:B------:R-:W-:Y:S05]  /*5590*/  BSYNC.RECONVERGENT B0 ;  /* 0x0000000000007941 */ /* 0x000fea0003800200 */
.L_x_70:
[----:B------:R-:W-:Y:S05]  /*55a0*/  @P0 BRA `(.L_x_78) ;  /* 0xfffffff800500947 */ /* 0x000fea000383ffff */
[----:B------:R-:W-:Y:S05]  /*55b0*/  EXIT ;  /* 0x000000000000794d */ /* 0x000fea0003800000 */
.L_x_2:
[----:B0----5:R-:W-:Y:S02]  /*55c0*/  IMAD.MOV.U32 R7, RZ, RZ, R4 ;  /* 0x000000ffff077224 */ /* 0x021fe400078e0004 */
[----:B------:R-:W-:Y:S02]  /*55d0*/  IMAD.MOV.U32 R6, RZ, RZ, RZ ;  /* 0x000000ffff067224 */ /* 0x000fe400078e00ff */
[----:B------:R-:W-:Y:S02]  /*55e0*/  IMAD.MOV.U32 R11, RZ, RZ, 0x1f ;  /* 0x0000001fff0b7424 */ /* 0x000fe400078e00ff */
[----:B------:R-:W-:-:S07]  /*55f0*/  IMAD.MOV.U32 R4, RZ, RZ, -0x1 ;  /* 0xffffffffff047424 */ /* 0x000fce00078e00ff */
[----:B------:R-:W-:Y:S05]  /*5600*/  WARPSYNC.COLLECTIVE R4, `(.L_x_79) ;  /* 0x0000000004087348 */ /* 0x000fea0003c00000 */
[----:B------:R0:W1:Y:S02]  /*5610*/  SHFL.IDX P0, R22, R7, R6, R11 ;  /* 0x0000000607167389 */ /* 0x000064000000000b */
[----:B01----:R-:W-:Y:S05]  /*5620*/  ENDCOLLECTIVE ;  /* 0x000000000000791b */ /* 0x003fea0003800000 */
.L_x_79:
[----:B------:R-:W-:Y:S02]  /*5630*/  IMAD.MOV.U32 R7, RZ, RZ, R5 ;  /* 0x000000ffff077224 */ /* 0x000fe400078e0005 */
[----:B------:R-:W-:-:S07]  /*5640*/  IMAD.MOV.U32 R23, RZ, RZ, R22 ;  /* 0x000000ffff177224 */ /* 0x000fce00078e0016 */
[----:B------:R-:W-:Y:S05]  /*5650*/  WARPSYNC.COLLECTIVE R4, `(.L_x_80) ;  /* 0x0000000004087348 */ /* 0x000fea0003c00000 */
[----:B------:R0:W1:Y:S02]  /*5660*/  SHFL.IDX P0, R22, R7, R6, R11 ;  /* 0x0000000607167389 */ /* 0x000064000000000b */
[----:B01----:R-:W-:Y:S05]  /*5670*/  ENDCOLLECTIVE ;  /* 0x000000000000791b */ /* 0x003fea0003800000 */
.L_x_80:
[----:B------:R-:W-:Y:S05]  /*5680*/  BRA `(.L_x_81) ;  /* 0xffffffa800c07947 */ /* 0x000fea000383ffff */
.L_x_82:
[----:B------:R-:W-:-:S00]  /*5690*/  BRA `(.L_x_82) ;  /* 0xfffffffc00fc7947 */ /* 0x000fc0000383ffff */
[----:B------:R-:W-:-:S00]  /*56a0*/  NOP ;  /* 0x0000000000007918 */ /* 0x000fc00000000000 */
        /* <DEDUP_REMOVED lines=13> */
.L_x_83:


//--------------------- .nv.shared._Z12knn2d_kernelILi4ELi2048EEvPK6float2iS2_iPSt4pairIifEi --------------------------
	.section	.nv.shared._Z12knn2d_kernelILi4ELi2048EEvPK6float2iS2_iPSt4pairIifEi,"aw",@nobits
	.sectionflags	@""
	.align	16
	.zero		1024


//--------------------- .nv.shared.reserved.0     --------------------------
	.section	.nv.shared.reserved.0,"aw",@nobits
	.weak		__nv_reservedSMEM_offset_0_alias
	.size		__nv_reservedSMEM_offset_0_alias, 0, 64
	.other		__nv_reservedSMEM_offset_0_alias,@"STO_CUDA_RESERVED_SHARED STV_DEFAULT"
__nv_reservedSMEM_offset_0_alias:
	.zero		0
	.zero		64


//--------------------- .nv.constant0._Z12knn2d_kernelILi4ELi2048EEvPK6float2iS2_iPSt4pairIifEi --------------------------
	.section	.nv.constant0._Z12knn2d_kernelILi4ELi2048EEvPK6float2iS2_iPSt4pairIifEi,"a",@progbits
	.sectionflags	@""
	.align	4
.nv.constant0._Z12knn2d_kernelILi4ELi2048EEvPK6float2iS2_iPSt4pairIifEi:
	.zero		940


//--------------------- SYMBOLS --------------------------

	.type		.nv.reservedSmem.offset0,@object
	.size		.nv.reservedSmem.offset0,0x4
	.type		.nv.reservedSmem.cap,@object
	.size		.nv.reservedSmem.cap,0x4
